	.headerflags	@"EF_CUDA_TEXMODE_UNIFIED EF_CUDA_64BIT_ADDRESS EF_CUDA_ACCELERATORS EF_CUDA_SM90 EF_CUDA_VIRTUAL_SM(EF_CUDA_SM90)"
	.elftype	@"ET_EXEC"


//--------------------- .nv.info                  --------------------------
	.section	.nv.info,"",@"SHT_CUDA_INFO"
	.align	4


	//----- nvinfo : EIATTR_REGCOUNT
	.align		4
        /*0000*/ 	.byte	0x04, 0x2f
        /*0002*/ 	.short	(.L_3 - .L_2)
	.align		4
.L_2:
        /*0004*/ 	.word	index@(triton_poi_fused_cat_8)
        /*0008*/ 	.word	0x00000065


	//----- nvinfo : EIATTR_MIN_STACK_SIZE
	.align		4
.L_3:
        /*000c*/ 	.byte	0x04, 0x12
        /*000e*/ 	.short	(.L_5 - .L_4)
	.align		4
.L_4:
        /*0010*/ 	.word	index@(triton_poi_fused_cat_8)
        /*0014*/ 	.word	0x00000000


	//----- nvinfo : EIATTR_FRAME_SIZE
	.align		4
.L_5:
        /*0018*/ 	.byte	0x04, 0x11
        /*001a*/ 	.short	(.L_7 - .L_6)
	.align		4
.L_6:
        /*001c*/ 	.word	index@(triton_poi_fused_cat_8)
        /*0020*/ 	.word	0x00000000


	//----- nvinfo : EIATTR_MIN_STACK_SIZE
	.align		4
.L_7:
        /*0024*/ 	.byte	0x04, 0x12
        /*0026*/ 	.short	(.L_9 - .L_8)
	.align		4
.L_8:
        /*0028*/ 	.word	index@(triton_poi_fused_cat_8)
        /*002c*/ 	.word	0x00000000
.L_9:


//--------------------- .nv.info.triton_poi_fused_cat_8 --------------------------
	.section	.nv.info.triton_poi_fused_cat_8,"",@"SHT_CUDA_INFO"
	.sectionflags	@""
	.align	4


	//----- nvinfo : EIATTR_CUDA_API_VERSION
	.align		4
        /*0000*/ 	.byte	0x04, 0x37
        /*0002*/ 	.short	(.L_11 - .L_10)
.L_10:
        /*0004*/ 	.word	0x0000007c


	//----- nvinfo : EIATTR_KPARAM_INFO
	.align		4
.L_11:
        /*0008*/ 	.byte	0x04, 0x17
        /*000a*/ 	.short	(.L_13 - .L_12)
.L_12:
        /*000c*/ 	.word	0x00000000
        /*0010*/ 	.short	0x001c
        /*0012*/ 	.short	0x00e0
        /*0014*/ 	.byte	0x00, 0xf0, 0x11, 0x00


	//----- nvinfo : EIATTR_KPARAM_INFO
	.align		4
.L_13:
        /*0018*/ 	.byte	0x04, 0x17
        /*001a*/ 	.short	(.L_15 - .L_14)
.L_14:
        /*001c*/ 	.word	0x00000000
        /*0020*/ 	.short	0x001b
        /*0022*/ 	.short	0x00d8
        /*0024*/ 	.byte	0x00, 0xf4, 0x21, 0x00


	//----- nvinfo : EIATTR_KPARAM_INFO
	.align		4
.L_15:
        /*0028*/ 	.byte	0x04, 0x17
        /*002a*/ 	.short	(.L_17 - .L_16)
.L_16:
        /*002c*/ 	.word	0x00000000
        /*0030*/ 	.short	0x001a
        /*0032*/ 	.short	0x00d0
        /*0034*/ 	.byte	0x00, 0xf4, 0x21, 0x00


	//----- nvinfo : EIATTR_KPARAM_INFO
	.align		4
.L_17:
        /*0038*/ 	.byte	0x04, 0x17
        /*003a*/ 	.short	(.L_19 - .L_18)
.L_18:
        /*003c*/ 	.word	0x00000000
        /*0040*/ 	.short	0x0019
        /*0042*/ 	.short	0x00c8
        /*0044*/ 	.byte	0x00, 0xf4, 0x21, 0x00


	//----- nvinfo : EIATTR_KPARAM_INFO
	.align		4
.L_19:
        /*0048*/ 	.byte	0x04, 0x17
        /*004a*/ 	.short	(.L_21 - .L_20)
.L_20:
        /*004c*/ 	.word	0x00000000
        /*0050*/ 	.short	0x0018
        /*0052*/ 	.short	0x00c0
        /*0054*/ 	.byte	0x00, 0xf4, 0x21, 0x00


	//----- nvinfo : EIATTR_KPARAM_INFO
	.align		4
.L_21:
        /*0058*/ 	.byte	0x04, 0x17
        /*005a*/ 	.short	(.L_23 - .L_22)
.L_22:
        /*005c*/ 	.word	0x00000000
        /*0060*/ 	.short	0x0017
        /*0062*/ 	.short	0x00b8
        /*0064*/ 	.byte	0x00, 0xf4, 0x21, 0x00


	//----- nvinfo : EIATTR_KPARAM_INFO
	.align		4
.L_23:
        /*0068*/ 	.byte	0x04, 0x17
        /*006a*/ 	.short	(.L_25 - .L_24)
.L_24:
        /*006c*/ 	.word	0x00000000
        /*0070*/ 	.short	0x0016
        /*0072*/ 	.short	0x00b0
        /*0074*/ 	.byte	0x00, 0xf4, 0x21, 0x00


	//----- nvinfo : EIATTR_KPARAM_INFO
	.align		4
.L_25:
        /*0078*/ 	.byte	0x04, 0x17
        /*007a*/ 	.short	(.L_27 - .L_26)
.L_26:
        /*007c*/ 	.word	0x00000000
        /*0080*/ 	.short	0x0015
        /*0082*/ 	.short	0x00a8
        /*0084*/ 	.byte	0x00, 0xf4, 0x21, 0x00


	//----- nvinfo : EIATTR_KPARAM_INFO
	.align		4
.L_27:
        /*0088*/ 	.byte	0x04, 0x17
        /*008a*/ 	.short	(.L_29 - .L_28)
.L_28:
        /*008c*/ 	.word	0x00000000
        /*0090*/ 	.short	0x0014
        /*0092*/ 	.short	0x00a0
        /*0094*/ 	.byte	0x00, 0xf4, 0x21, 0x00


	//----- nvinfo : EIATTR_KPARAM_INFO
	.align		4
.L_29:
        /*0098*/ 	.byte	0x04, 0x17
        /*009a*/ 	.short	(.L_31 - .L_30)
.L_30:
        /*009c*/ 	.word	0x00000000
        /*00a0*/ 	.short	0x0013
        /*00a2*/ 	.short	0x0098
        /*00a4*/ 	.byte	0x00, 0xf4, 0x21, 0x00


	//----- nvinfo : EIATTR_KPARAM_INFO
	.align		4
.L_31:
        /*00a8*/ 	.byte	0x04, 0x17
        /*00aa*/ 	.short	(.L_33 - .L_32)
.L_32:
        /*00ac*/ 	.word	0x00000000
        /*00b0*/ 	.short	0x0012
        /*00b2*/ 	.short	0x0090
        /*00b4*/ 	.byte	0x00, 0xf4, 0x21, 0x00


	//----- nvinfo : EIATTR_KPARAM_INFO
	.align		4
.L_33:
        /*00b8*/ 	.byte	0x04, 0x17
        /*00ba*/ 	.short	(.L_35 - .L_34)
.L_34:
        /*00bc*/ 	.word	0x00000000
        /*00c0*/ 	.short	0x0011
        /*00c2*/ 	.short	0x0088
        /*00c4*/ 	.byte	0x00, 0xf4, 0x21, 0x00


	//----- nvinfo : EIATTR_KPARAM_INFO
	.align		4
.L_35:
        /*00c8*/ 	.byte	0x04, 0x17
        /*00ca*/ 	.short	(.L_37 - .L_36)
.L_36:
        /*00cc*/ 	.word	0x00000000
        /*00d0*/ 	.short	0x0010
        /*00d2*/ 	.short	0x0080
        /*00d4*/ 	.byte	0x00, 0xf4, 0x21, 0x00


	//----- nvinfo : EIATTR_KPARAM_INFO
	.align		4
.L_37:
        /*00d8*/ 	.byte	0x04, 0x17
        /*00da*/ 	.short	(.L_39 - .L_38)
.L_38:
        /*00dc*/ 	.word	0x00000000
        /*00e0*/ 	.short	0x000f
        /*00e2*/ 	.short	0x0078
        /*00e4*/ 	.byte	0x00, 0xf4, 0x21, 0x00


	//----- nvinfo : EIATTR_KPARAM_INFO
	.align		4
.L_39:
        /*00e8*/ 	.byte	0x04, 0x17
        /*00ea*/ 	.short	(.L_41 - .L_40)
.L_40:
        /*00ec*/ 	.word	0x00000000
        /*00f0*/ 	.short	0x000e
        /*00f2*/ 	.short	0x0070
        /*00f4*/ 	.byte	0x00, 0xf4, 0x21, 0x00


	//----- nvinfo : EIATTR_KPARAM_INFO
	.align		4
.L_41:
        /*00f8*/ 	.byte	0x04, 0x17
        /*00fa*/ 	.short	(.L_43 - .L_42)
.L_42:
        /*00fc*/ 	.word	0x00000000
        /*0100*/ 	.short	0x000d
        /*0102*/ 	.short	0x0068
        /*0104*/ 	.byte	0x00, 0xf4, 0x21, 0x00


	//----- nvinfo : EIATTR_KPARAM_INFO
	.align		4
.L_43:
        /*0108*/ 	.byte	0x04, 0x17
        /*010a*/ 	.short	(.L_45 - .L_44)
.L_44:
        /*010c*/ 	.word	0x00000000
        /*0110*/ 	.short	0x000c
        /*0112*/ 	.short	0x0060
        /*0114*/ 	.byte	0x00, 0xf4, 0x21, 0x00


	//----- nvinfo : EIATTR_KPARAM_INFO
	.align		4
.L_45:
        /*0118*/ 	.byte	0x04, 0x17
        /*011a*/ 	.short	(.L_47 - .L_46)
.L_46:
        /*011c*/ 	.word	0x00000000
        /*0120*/ 	.short	0x000b
        /*0122*/ 	.short	0x0058
        /*0124*/ 	.byte	0x00, 0xf4, 0x21, 0x00


	//----- nvinfo : EIATTR_KPARAM_INFO
	.align		4
.L_47:
        /*0128*/ 	.byte	0x04, 0x17
        /*012a*/ 	.short	(.L_49 - .L_48)
.L_48:
        /*012c*/ 	.word	0x00000000
        /*0130*/ 	.short	0x000a
        /*0132*/ 	.short	0x0050
        /*0134*/ 	.byte	0x00, 0xf4, 0x21, 0x00


	//----- nvinfo : EIATTR_KPARAM_INFO
	.align		4
.L_49:
        /*0138*/ 	.byte	0x04, 0x17
        /*013a*/ 	.short	(.L_51 - .L_50)
.L_50:
        /*013c*/ 	.word	0x00000000
        /*0140*/ 	.short	0x0009
        /*0142*/ 	.short	0x0048
        /*0144*/ 	.byte	0x00, 0xf4, 0x21, 0x00


	//----- nvinfo : EIATTR_KPARAM_INFO
	.align		4
.L_51:
        /*0148*/ 	.byte	0x04, 0x17
        /*014a*/ 	.short	(.L_53 - .L_52)
.L_52:
        /*014c*/ 	.word	0x00000000
        /*0150*/ 	.short	0x0008
        /*0152*/ 	.short	0x0040
        /*0154*/ 	.byte	0x00, 0xf4, 0x21, 0x00


	//----- nvinfo : EIATTR_KPARAM_INFO
	.align		4
.L_53:
        /*0158*/ 	.byte	0x04, 0x17
        /*015a*/ 	.short	(.L_55 - .L_54)
.L_54:
        /*015c*/ 	.word	0x00000000
        /*0160*/ 	.short	0x0007
        /*0162*/ 	.short	0x0038
        /*0164*/ 	.byte	0x00, 0xf4, 0x21, 0x00


	//----- nvinfo : EIATTR_KPARAM_INFO
	.align		4
.L_55:
        /*0168*/ 	.byte	0x04, 0x17
        /*016a*/ 	.short	(.L_57 - .L_56)
.L_56:
        /*016c*/ 	.word	0x00000000
        /*0170*/ 	.short	0x0006
        /*0172*/ 	.short	0x0030
        /*0174*/ 	.byte	0x00, 0xf4, 0x21, 0x00


	//----- nvinfo : EIATTR_KPARAM_INFO
	.align		4
.L_57:
        /*0178*/ 	.byte	0x04, 0x17
        /*017a*/ 	.short	(.L_59 - .L_58)
.L_58:
        /*017c*/ 	.word	0x00000000
        /*0180*/ 	.short	0x0005
        /*0182*/ 	.short	0x0028
        /*0184*/ 	.byte	0x00, 0xf4, 0x21, 0x00


	//----- nvinfo : EIATTR_KPARAM_INFO
	.align		4
.L_59:
        /*0188*/ 	.byte	0x04, 0x17
        /*018a*/ 	.short	(.L_61 - .L_60)
.L_60:
        /*018c*/ 	.word	0x00000000
        /*0190*/ 	.short	0x0004
        /*0192*/ 	.short	0x0020
        /*0194*/ 	.byte	0x00, 0xf4, 0x21, 0x00


	//----- nvinfo : EIATTR_KPARAM_INFO
	.align		4
.L_61:
        /*0198*/ 	.byte	0x04, 0x17
        /*019a*/ 	.short	(.L_63 - .L_62)
.L_62:
        /*019c*/ 	.word	0x00000000
        /*01a0*/ 	.short	0x0003
        /*01a2*/ 	.short	0x0018
        /*01a4*/ 	.byte	0x00, 0xf4, 0x21, 0x00


	//----- nvinfo : EIATTR_KPARAM_INFO
	.align		4
.L_63:
        /*01a8*/ 	.byte	0x04, 0x17
        /*01aa*/ 	.short	(.L_65 - .L_64)
.L_64:
        /*01ac*/ 	.word	0x00000000
        /*01b0*/ 	.short	0x0002
        /*01b2*/ 	.short	0x0010
        /*01b4*/ 	.byte	0x00, 0xf4, 0x21, 0x00


	//----- nvinfo : EIATTR_KPARAM_INFO
	.align		4
.L_65:
        /*01b8*/ 	.byte	0x04, 0x17
        /*01ba*/ 	.short	(.L_67 - .L_66)
.L_66:
        /*01bc*/ 	.word	0x00000000
        /*01c0*/ 	.short	0x0001
        /*01c2*/ 	.short	0x0008
        /*01c4*/ 	.byte	0x00, 0xf4, 0x21, 0x00


	//----- nvinfo : EIATTR_KPARAM_INFO
	.align		4
.L_67:
        /*01c8*/ 	.byte	0x04, 0x17
        /*01ca*/ 	.short	(.L_69 - .L_68)
.L_68:
        /*01cc*/ 	.word	0x00000000
        /*01d0*/ 	.short	0x0000
        /*01d2*/ 	.short	0x0000
        /*01d4*/ 	.byte	0x00, 0xf4, 0x21, 0x00


	//----- nvinfo : EIATTR_SPARSE_MMA_MASK
	.align		4
.L_69:
        /*01d8*/ 	.byte	0x03, 0x50
        /*01da*/ 	.short	0x0000


	//----- nvinfo : EIATTR_MAXREG_COUNT
	.align		4
        /*01dc*/ 	.byte	0x03, 0x1b
        /*01de*/ 	.short	0x00ff


	//----- nvinfo : EIATTR_EXIT_INSTR_OFFSETS
	.align		4
        /*01e0*/ 	.byte	0x04, 0x1c
        /*01e2*/ 	.short	(.L_71 - .L_70)


	//   ....[0]....
.L_70:
        /*01e4*/ 	.word	0x00004f60


	//----- nvinfo : EIATTR_REQNTID
	.align		4
.L_71:
        /*01e8*/ 	.byte	0x04, 0x10
        /*01ea*/ 	.short	(.L_73 - .L_72)
.L_72:
        /*01ec*/ 	.word	0x00000080
        /*01f0*/ 	.word	0x00000001
        /*01f4*/ 	.word	0x00000001


	//----- nvinfo : EIATTR_CBANK_PARAM_SIZE
	.align		4
.L_73:
        /*01f8*/ 	.byte	0x03, 0x19
        /*01fa*/ 	.short	0x00e4


	//----- nvinfo : EIATTR_PARAM_CBANK
	.align		4
        /*01fc*/ 	.byte	0x04, 0x0a
        /*01fe*/ 	.short	(.L_75 - .L_74)
	.align		4
.L_74:
        /*0200*/ 	.word	index@(.nv.constant0.triton_poi_fused_cat_8)
        /*0204*/ 	.short	0x0210
        /*0206*/ 	.short	0x00e4


	//----- nvinfo : EIATTR_SW_WAR
	.align		4
.L_75:
        /*0208*/ 	.byte	0x04, 0x36
        /*020a*/ 	.short	(.L_77 - .L_76)
.L_76:
        /*020c*/ 	.word	0x00000008
.L_77:


//--------------------- .nv.callgraph             --------------------------
	.section	.nv.callgraph,"",@"SHT_CUDA_CALLGRAPH"
	.align	4
	.sectionentsize	8
	.align		4
        /*0000*/ 	.word	0x00000000
	.align		4
        /*0004*/ 	.word	0xffffffff
	.align		4
        /*0008*/ 	.word	0x00000000
	.align		4
        /*000c*/ 	.word	0xfffffffe
	.align		4
        /*0010*/ 	.word	0x00000000
	.align		4
        /*0014*/ 	.word	0xfffffffd
	.align		4
        /*0018*/ 	.word	0x00000000
	.align		4
        /*001c*/ 	.word	0xfffffffc


//--------------------- .nv.constant4             --------------------------
	.section	.nv.constant4,"a",@progbits
	.align	8
	.align		8
.nv.constant4:
        /*0000*/ 	.dword	_$_str
	.align		8
        /*0008*/ 	.dword	_$_str_$_2


//--------------------- .text.triton_poi_fused_cat_8 --------------------------
	.section	.text.triton_poi_fused_cat_8,"ax",@progbits
	.align	128
        .global         triton_poi_fused_cat_8
        .type           triton_poi_fused_cat_8,@function
        .size           triton_poi_fused_cat_8,(.L_x_1 - triton_poi_fused_cat_8)
        .other          triton_poi_fused_cat_8,@"STO_CUDA_ENTRY STV_DEFAULT"
triton_poi_fused_cat_8:
.text.triton_poi_fused_cat_8:
[----:B------:R-:W-:Y:S01]  /*0000*/  LDC R1, c[0x0][0x28] ;  /* 0x00000a00ff017b82 */ /* 0x000fe20000000800 */
[----:B------:R-:W1:Y:S07]  /*0010*/  S2R R0, SR_TID.X ;  /* 0x0000000000007919 */ /* 0x000e6e0000002100 */
[----:B------:R-:W2:Y:S01]  /*0020*/  LDC.64 R20, c[0x0][0x268] ;  /* 0x00009a00ff147b82 */ /* 0x000ea20000000a00 */
[----:B------:R-:W-:Y:S01]  /*0030*/  ULDC.64 UR8, c[0x0][0x260] ;  /* 0x0000980000087ab9 */ /* 0x000fe20000000a00 */
[----:B------:R-:W-:Y:S01]  /*0040*/  CS2R R36, SRZ ;  /* 0x0000000000247805 */ /* 0x000fe2000001ff00 */
[----:B------:R-:W3:Y:S01]  /*0050*/  S2R R3, SR_CTAID.X ;  /* 0x0000000000037919 */ /* 0x000ee20000002500 */
[----:B------:R-:W-:-:S02]  /*0060*/  CS2R R38, SRZ ;  /* 0x0000000000267805 */ /* 0x000fc4000001ff00 */
[----:B------:R-:W-:Y:S02]  /*0070*/  CS2R R44, SRZ ;  /* 0x00000000002c7805 */ /* 0x000fe4000001ff00 */
[----:B------:R-:W-:Y:S01]  /*0080*/  CS2R R46, SRZ ;  /* 0x00000000002e7805 */ /* 0x000fe2000001ff00 */
[----:B------:R-:W-:Y:S01]  /*0090*/  ULDC.64 UR6, c[0x0][0x238] ;  /* 0x00008e0000067ab9 */ /* 0x000fe20000000a00 */
[----:B------:R-:W4:Y:S01]  /*00a0*/  LDC.64 R40, c[0x0][0x240] ;  /* 0x00009000ff287b82 */ /* 0x000f220000000a00 */
[----:B------:R-:W-:-:S07]  /*00b0*/  ULDC.64 UR4, c[0x0][0x208] ;  /* 0x0000820000047ab9 */ /* 0x000fce0000000a00 */
[----:B------:R-:W5:Y:S01]  /*00c0*/  LDC.64 R48, c[0x0][0x290] ;  /* 0x0000a400ff307b82 */ /* 0x000f620000000a00 */
[----:B------:R-:W-:Y:S02]  /*00d0*/  CS2R R32, SRZ ;  /* 0x0000000000207805 */ /* 0x000fe4000001ff00 */
[----:B------:R-:W-:Y:S02]  /*00e0*/  CS2R R34, SRZ ;  /* 0x0000000000227805 */ /* 0x000fe4000001ff00 */
[----:B------:R-:W-:Y:S02]  /*00f0*/  CS2R R16, SRZ ;  /* 0x0000000000107805 */ /* 0x000fe4000001ff00 */
[----:B------:R-:W-:Y:S02]  /*0100*/  CS2R R18, SRZ ;  /* 0x0000000000127805 */ /* 0x000fe4000001ff00 */
[----:B------:R-:W-:Y:S02]  /*0110*/  CS2R R10, SRZ ;  /* 0x00000000000a7805 */ /* 0x000fe4000001ff00 */
[----:B------:R-:W-:-:S02]  /*0120*/  CS2R R28, SRZ ;  /* 0x00000000001c7805 */ /* 0x000fc4000001ff00 */
[----:B------:R-:W-:Y:S01]  /*0130*/  CS2R R30, SRZ ;  /* 0x00000000001e7805 */ /* 0x000fe2000001ff00 */
[----:B------:R-:W2:Y:S01]  /*0140*/  LDC.64 R54, c[0x0][0x210] ;  /* 0x00008400ff367b82 */ /* 0x000ea20000000a00 */
[----:B-1----:R-:W-:-:S07]  /*0150*/  IMAD.SHL.U32 R0, R0, 0x4, RZ ;  /* 0x0000000400007824 */ /* 0x002fce00078e00ff */
[----:B------:R-:W1:Y:S01]  /*0160*/  LDC.64 R60, c[0x0][0x218] ;  /* 0x00008600ff3c7b82 */ /* 0x000e620000000a00 */
[----:B------:R-:W-:-:S05]  /*0170*/  LOP3.LUT R0, R0, 0x1fc, RZ, 0xc0, !PT ;  /* 0x000001fc00007812 */ /* 0x000fca00078ec0ff */
[----:B---3--:R-:W-:-:S04]  /*0180*/  IMAD R2, R3, 0x400, R0 ;  /* 0x0000040003027824 */ /* 0x008fc800078e0200 */
[----:B------:R-:W-:-:S05]  /*0190*/  IMAD.HI R0, R2, 0x66666667, RZ ;  /* 0x6666666702007827 */ /* 0x000fca00078e02ff */
[----:B------:R-:W-:-:S04]  /*01a0*/  SHF.R.U32.HI R3, RZ, 0x1f, R0 ;  /* 0x0000001fff037819 */ /* 0x000fc80000011600 */
[----:B------:R-:W-:Y:S01]  /*01b0*/  LEA.HI.SX32 R5, R0, R3, 0x17 ;  /* 0x0000000300057211 */ /* 0x000fe200078fbaff */
[----:B------:R-:W-:-:S04]  /*01c0*/  VIADD R0, R2, 0x200 ;  /* 0x0000020002007836 */ /* 0x000fc80000000000 */
[C---:B------:R-:W-:Y:S02]  /*01d0*/  IMAD R3, R5.reuse, -0x500, R2 ;  /* 0xfffffb0005037824 */ /* 0x040fe400078e0202 */
[----:B------:R-:W-:Y:S02]  /*01e0*/  IMAD.SHL.U32 R56, R5, 0x100, RZ ;  /* 0x0000010005387824 */ /* 0x000fe400078e00ff */
[----:B------:R-:W-:Y:S01]  /*01f0*/  IMAD.HI R50, R0, 0x66666667, RZ ;  /* 0x6666666700327827 */ /* 0x000fe200078e02ff */
[----:B------:R-:W-:Y:S02]  /*0200*/  SHF.R.S32.HI R5, RZ, 0x1f, R3 ;  /* 0x0000001fff057819 */ /* 0x000fe40000011403 */
[----:B------:R-:W-:Y:S02]  /*0210*/  IADD3 R42, P0, R3, R56, RZ ;  /* 0x00000038032a7210 */ /* 0x000fe40007f1e0ff */
[----:B------:R-:W-:Y:S02]  /*0220*/  SHF.R.U32.HI R51, RZ, 0x1f, R50 ;  /* 0x0000001fff337819 */ /* 0x000fe40000011632 */
[----:B------:R-:W-:-:S02]  /*0230*/  LEA.HI.X.SX32 R5, R56, R5, 0x1, P0 ;  /* 0x0000000538057211 */ /* 0x000fc400000f0eff */
[----:B------:R-:W-:Y:S02]  /*0240*/  LOP3.LUT R67, R3, 0xffffff00, RZ, 0xc0, !PT ;  /* 0xffffff0003437812 */ /* 0x000fe400078ec0ff */
[C---:B------:R-:W-:Y:S01]  /*0250*/  SHF.L.U64.HI R43, R42.reuse, 0x2, R5 ;  /* 0x000000022a2b7819 */ /* 0x040fe20000010205 */
[----:B------:R-:W-:Y:S01]  /*0260*/  IMAD.SHL.U32 R42, R42, 0x4, RZ ;  /* 0x000000042a2a7824 */ /* 0x000fe200078e00ff */
[----:B------:R-:W-:Y:S02]  /*0270*/  LEA.HI.SX32 R5, R50, R51, 0x17 ;  /* 0x0000003332057211 */ /* 0x000fe400078fbaff */
[----:B------:R-:W-:Y:S02]  /*0280*/  ISETP.NE.AND P2, PT, R67, 0x200, PT ;  /* 0x000002004300780c */ /* 0x000fe40003f45270 */
[----:B------:R-:W-:Y:S01]  /*0290*/  IADD3 R6, P0, R42, UR8, RZ ;  /* 0x000000082a067c10 */ /* 0x000fe2000ff1e0ff */
[C---:B------:R-:W-:Y:S02]  /*02a0*/  IMAD R0, R5.reuse, -0x500, R0 ;  /* 0xfffffb0005007824 */ /* 0x040fe400078e0200 */
[----:B------:R-:W-:Y:S01]  /*02b0*/  IMAD.SHL.U32 R57, R5, 0x100, RZ ;  /* 0x0000010005397824 */ /* 0x000fe200078e00ff */
[----:B------:R-:W-:Y:S01]  /*02c0*/  IADD3.X R7, R43, UR9, RZ, P0, !PT ;  /* 0x000000092b077c10 */ /* 0x000fe200087fe4ff */
[----:B--2---:R-:W-:Y:S01]  /*02d0*/  IMAD.WIDE R4, R3, 0x4, R20 ;  /* 0x0000000403047825 */ /* 0x004fe200078e0214 */
[----:B------:R-:W-:-:S02]  /*02e0*/  SHF.R.S32.HI R8, RZ, 0x1f, R0 ;  /* 0x0000001fff087819 */ /* 0x000fc40000011400 */
[----:B------:R-:W-:-:S03]  /*02f0*/  IADD3 R24, P0, R0, R57, RZ ;  /* 0x0000003900187210 */ /* 0x000fc60007f1e0ff */
[----:B------:R-:W2:Y:S01]  /*0300*/  @!P2 LDG.E.EL.128 R36, desc[UR4][R6.64+-0x800] ;  /* 0xfff800040624a981 */ /* 0x000ea2000c2e1d00 */
[----:B------:R-:W-:Y:S02]  /*0310*/  LEA.HI.X.SX32 R25, R57, R8, 0x1, P0 ;  /* 0x0000000839197211 */ /* 0x000fe400000f0eff */
[----:B------:R-:W-:Y:S01]  /*0320*/  LOP3.LUT R8, R0, 0xffffff00, RZ, 0xc0, !PT ;  /* 0xffffff0000087812 */ /* 0x000fe200078ec0ff */
[----:B------:R3:W2:Y:S01]  /*0330*/  @!P2 LDG.E.EL.128 R44, desc[UR4][R4.64+-0x800] ;  /* 0xfff80004042ca981 */ /* 0x0006a2000c2e1d00 */
[C---:B------:R-:W-:Y:S01]  /*0340*/  SHF.L.U64.HI R25, R24.reuse, 0x2, R25 ;  /* 0x0000000218197819 */ /* 0x040fe20000010219 */
[----:B------:R-:W-:Y:S01]  /*0350*/  IMAD.SHL.U32 R24, R24, 0x4, RZ ;  /* 0x0000000418187824 */ /* 0x000fe200078e00ff */
[----:B------:R-:W-:Y:S01]  /*0360*/  ISETP.NE.AND P1, PT, R8, 0x100, PT ;  /* 0x000001000800780c */ /* 0x000fe20003f25270 */
[----:B----4-:R-:W-:Y:S01]  /*0370*/  IMAD.WIDE R12, R0, 0x4, R40 ;  /* 0x00000004000c7825 */ /* 0x010fe200078e0228 */
[----:B------:R-:W-:Y:S02]  /*0380*/  ISETP.NE.AND P4, PT, R8, 0x300, PT ;  /* 0x000003000800780c */ /* 0x000fe40003f85270 */
[----:B------:R-:W-:-:S02]  /*0390*/  IADD3 R14, P0, R24, UR6, RZ ;  /* 0x00000006180e7c10 */ /* 0x000fc4000ff1e0ff */
[----:B------:R-:W-:Y:S02]  /*03a0*/  IADD3 R22, P3, R24, UR8, RZ ;  /* 0x0000000818167c10 */ /* 0x000fe4000ff7e0ff */
[----:B------:R-:W-:Y:S02]  /*03b0*/  IADD3.X R15, R25, UR7, RZ, P0, !PT ;  /* 0x00000007190f7c10 */ /* 0x000fe400087fe4ff */
[----:B------:R-:W-:Y:S02]  /*03c0*/  ISETP.NE.AND P0, PT, R8, 0x200, PT ;  /* 0x000002000800780c */ /* 0x000fe40003f05270 */
[----:B------:R-:W-:Y:S01]  /*03d0*/  IADD3.X R23, R25, UR9, RZ, P3, !PT ;  /* 0x0000000919177c10 */ /* 0x000fe20009ffe4ff */
[----:B------:R-:W-:Y:S01]  /*03e0*/  ULDC.64 UR8, c[0x0][0x288] ;  /* 0x0000a20000087ab9 */ /* 0x000fe20000000a00 */
[----:B0--3--:R-:W-:Y:S02]  /*03f0*/  CS2R R4, SRZ ;  /* 0x0000000000047805 */ /* 0x009fe4000001ff00 */
[----:B------:R-:W-:Y:S01]  /*0400*/  CS2R R6, SRZ ;  /* 0x0000000000067805 */ /* 0x000fe2000001ff00 */
[----:B------:R0:W3:Y:S01]  /*0410*/  @!P1 LDG.E.EL.128 R32, desc[UR4][R12.64+-0x400] ;  /* 0xfffc00040c209981 */ /* 0x0000e2000c2e1d00 */
[----:B------:R-:W-:Y:S01]  /*0420*/  IMAD.WIDE R20, R0, 0x4, R20 ;  /* 0x0000000400147825 */ /* 0x000fe200078e0214 */
[----:B------:R-:W-:-:S02]  /*0430*/  CS2R R8, SRZ ;  /* 0x0000000000087805 */ /* 0x000fc4000001ff00 */
[----:B------:R-:W-:Y:S01]  /*0440*/  IADD3 R24, P3, R24, UR8, RZ ;  /* 0x0000000818187c10 */ /* 0x000fe2000ff7e0ff */
[----:B------:R4:W3:Y:S01]  /*0450*/  @!P1 LDG.E.EL.128 R16, desc[UR4][R14.64+-0x400] ;  /* 0xfffc00040e109981 */ /* 0x0008e2000c2e1d00 */
[----:B-----5:R-:W-:Y:S02]  /*0460*/  IMAD.WIDE R26, R0, 0x4, R48 ;  /* 0x00000004001a7825 */ /* 0x020fe400078e0230 */
[----:B------:R-:W-:Y:S01]  /*0470*/  IADD3.X R25, R25, UR9, RZ, P3, !PT ;  /* 0x0000000919197c10 */ /* 0x000fe20009ffe4ff */
[----:B------:R5:W3:Y:S01]  /*0480*/  @!P0 LDG.E.EL.128 R4, desc[UR4][R20.64+-0x800] ;  /* 0xfff8000414048981 */ /* 0x000ae2000c2e1d00 */
[----:B0-----:R-:W-:-:S03]  /*0490*/  CS2R R12, SRZ ;  /* 0x00000000000c7805 */ /* 0x001fc6000001ff00 */
[----:B------:R0:W3:Y:S01]  /*04a0*/  @!P0 LDG.E.EL.128 R8, desc[UR4][R22.64+-0x800] ;  /* 0xfff8000416088981 */ /* 0x0000e2000c2e1d00 */
[----:B----4-:R-:W-:-:S03]  /*04b0*/  CS2R R14, SRZ ;  /* 0x00000000000e7805 */ /* 0x010fc6000001ff00 */
[----:B------:R-:W4:Y:S04]  /*04c0*/  @!P4 LDG.E.EL.128 R28, desc[UR4][R26.64+-0xc00] ;  /* 0xfff400041a1cc981 */ /* 0x000f28000c2e1d00 */
[----:B------:R1:W4:Y:S01]  /*04d0*/  @!P4 LDG.E.EL.128 R12, desc[UR4][R24.64+-0xc00] ;  /* 0xfff40004180cc981 */ /* 0x000322000c2e1d00 */
[----:B------:R-:W-:Y:S02]  /*04e0*/  ISETP.NE.AND P3, PT, R67, 0x300, PT ;  /* 0x000003004300780c */ /* 0x000fe40003f65270 */
[----:B-----5:R-:W-:Y:S02]  /*04f0*/  CS2R R20, SRZ ;  /* 0x0000000000147805 */ /* 0x020fe4000001ff00 */
[----:B0-----:R-:W-:Y:S01]  /*0500*/  CS2R R22, SRZ ;  /* 0x0000000000167805 */ /* 0x001fe2000001ff00 */
[----:B------:R-:W-:Y:S01]  /*0510*/  IMAD.WIDE R48, R3, 0x4, R48 ;  /* 0x0000000403307825 */ /* 0x000fe200078e0230 */
[----:B------:R-:W-:-:S07]  /*0520*/  IADD3 R52, P5, R42, UR8, RZ ;  /* 0x000000082a347c10 */ /* 0x000fce000ffbe0ff */
[----:B------:R0:W5:Y:S01]  /*0530*/  @!P3 LDG.E.EL.128 R20, desc[UR4][R48.64+-0xc00] ;  /* 0xfff400043014b981 */ /* 0x000162000c2e1d00 */
[----:B-1----:R-:W-:Y:S02]  /*0540*/  CS2R R24, SRZ ;  /* 0x0000000000187805 */ /* 0x002fe4000001ff00 */
[----:B------:R-:W-:Y:S02]  /*0550*/  CS2R R26, SRZ ;  /* 0x00000000001a7805 */ /* 0x000fe4000001ff00 */
[----:B------:R-:W-:Y:S02]  /*0560*/  IADD3.X R53, R43, UR9, RZ, P5, !PT ;  /* 0x000000092b357c10 */ /* 0x000fe4000affe4ff */
[----:B------:R-:W-:Y:S02]  /*0570*/  P2R R63, PR, RZ, 0x4 ;  /* 0x00000004ff3f7803 */ /* 0x000fe40000000000 */
[----:B------:R-:W-:Y:S01]  /*0580*/  P2R R64, PR, RZ, 0x2 ;  /* 0x00000002ff407803 */ /* 0x000fe20000000000 */
[----:B------:R1:W5:Y:S01]  /*0590*/  @!P3 LDG.E.EL.128 R24, desc[UR4][R52.64+-0xc00] ;  /* 0xfff400043418b981 */ /* 0x000362000c2e1d00 */
[----:B--2---:R-:W-:-:S02]  /*05a0*/  SEL R39, R39, RZ, !P2 ;  /* 0x000000ff27277207 */ /* 0x004fc40005000000 */
[----:B------:R-:W-:Y:S02]  /*05b0*/  SEL R58, R47, RZ, !P2 ;  /* 0x000000ff2f3a7207 */ /* 0x000fe40005000000 */
[----:B------:R-:W-:Y:S02]  /*05c0*/  SEL R47, R37, RZ, !P2 ;  /* 0x000000ff252f7207 */ /* 0x000fe40005000000 */
[----:B0-----:R-:W-:Y:S02]  /*05d0*/  SEL R48, R45, RZ, !P2 ;  /* 0x000000ff2d307207 */ /* 0x001fe40005000000 */
[----:B------:R-:W-:Y:S02]  /*05e0*/  SEL R36, R36, RZ, !P2 ;  /* 0x000000ff24247207 */ /* 0x000fe40005000000 */
[----:B------:R-:W-:Y:S01]  /*05f0*/  SEL R49, R44, RZ, !P2 ;  /* 0x000000ff2c317207 */ /* 0x000fe20005000000 */
[----:B------:R-:W-:Y:S01]  /*0600*/  FADD R45, R39, -R58 ;  /* 0x8000003a272d7221 */ /* 0x000fe20000000000 */
[----:B------:R-:W-:-:S02]  /*0610*/  IMAD.IADD R37, R3, 0x1, R56 ;  /* 0x0000000103257824 */ /* 0x000fc400078e0238 */
[----:B------:R-:W-:Y:S01]  /*0620*/  FADD R47, R47, -R48 ;  /* 0x800000302f2f7221 */ /* 0x000fe20000000000 */
[----:B------:R-:W-:Y:S02]  /*0630*/  IMAD.IADD R39, R0, 0x1, R57 ;  /* 0x0000000100277824 */ /* 0x000fe400078e0239 */
[----:B------:R-:W-:Y:S01]  /*0640*/  FADD R48, R36, -R49 ;  /* 0x8000003124307221 */ /* 0x000fe20000000000 */
[----:B------:R-:W0:Y:S01]  /*0650*/  LDC.64 R56, c[0x0][0x220] ;  /* 0x00008800ff387b82 */ /* 0x000e220000000a00 */
[----:B---3--:R-:W-:Y:S02]  /*0660*/  SEL R49, R34, RZ, !P1 ;  /* 0x000000ff22317207 */ /* 0x008fe40004800000 */
[----:B------:R-:W-:Y:S02]  /*0670*/  SEL R44, R35, RZ, !P1 ;  /* 0x000000ff232c7207 */ /* 0x000fe40004800000 */
[----:B------:R-:W-:Y:S02]  /*0680*/  SEL R19, R19, RZ, !P1 ;  /* 0x000000ff13137207 */ /* 0x000fe40004800000 */
[----:B------:R-:W-:-:S02]  /*0690*/  SEL R18, R18, RZ, !P1 ;  /* 0x000000ff12127207 */ /* 0x000fc40004800000 */
[----:B------:R-:W-:Y:S02]  /*06a0*/  SEL R34, R33, RZ, !P1 ;  /* 0x000000ff21227207 */ /* 0x000fe40004800000 */
[----:B------:R-:W-:Y:S02]  /*06b0*/  SEL R16, R16, RZ, !P1 ;  /* 0x000000ff10107207 */ /* 0x000fe40004800000 */
[----:B------:R-:W-:Y:S01]  /*06c0*/  SEL R33, R32, RZ, !P1 ;  /* 0x000000ff20217207 */ /* 0x000fe20004800000 */
[----:B------:R-:W-:Y:S01]  /*06d0*/  FADD R44, R19, -R44 ;  /* 0x8000002c132c7221 */ /* 0x000fe20000000000 */
[----:B------:R-:W-:Y:S01]  /*06e0*/  SEL R32, R7, RZ, !P0 ;  /* 0x000000ff07207207 */ /* 0x000fe20004000000 */
[----:B------:R-:W-:Y:S01]  /*06f0*/  FADD R49, R18, -R49 ;  /* 0x8000003112317221 */ /* 0x000fe20000000000 */
[----:B------:R-:W-:Y:S02]  /*0700*/  SEL R38, R38, RZ, !P2 ;  /* 0x000000ff26267207 */ /* 0x000fe40005000000 */
[----:B------:R-:W-:-:S02]  /*0710*/  SEL R59, R46, RZ, !P2 ;  /* 0x000000ff2e3b7207 */ /* 0x000fc40005000000 */
[----:B------:R-:W-:Y:S02]  /*0720*/  SEL R17, R17, RZ, !P1 ;  /* 0x000000ff11117207 */ /* 0x000fe40004800000 */
[----:B------:R-:W-:Y:S01]  /*0730*/  SEL R7, R9, RZ, !P0 ;  /* 0x000000ff09077207 */ /* 0x000fe20004000000 */
[----:B------:R-:W-:Y:S01]  /*0740*/  FADD R9, R16, -R33 ;  /* 0x8000002110097221 */ /* 0x000fe20000000000 */
[----:B------:R-:W-:Y:S02]  /*0750*/  SEL R19, R6, RZ, !P0 ;  /* 0x000000ff06137207 */ /* 0x000fe40004000000 */
[----:B------:R-:W-:Y:S02]  /*0760*/  SEL R18, R5, RZ, !P0 ;  /* 0x000000ff05127207 */ /* 0x000fe40004000000 */
[----:B------:R-:W-:Y:S02]  /*0770*/  ISETP.GE.AND P2, PT, R3, 0x100, PT ;  /* 0x000001000300780c */ /* 0x000fe40003f46270 */
[----:B------:R-:W-:-:S02]  /*0780*/  ISETP.GE.AND P1, PT, R0, 0x100, PT ;  /* 0x000001000000780c */ /* 0x000fc40003f26270 */
[----:B------:R-:W-:Y:S02]  /*0790*/  SEL R5, R11, RZ, !P0 ;  /* 0x000000ff0b057207 */ /* 0x000fe40004000000 */
[----:B------:R-:W-:Y:S02]  /*07a0*/  SEL R6, R10, RZ, !P0 ;  /* 0x000000ff0a067207 */ /* 0x000fe40004000000 */
[----:B----4-:R-:W-:Y:S02]  /*07b0*/  SEL R33, R30, RZ, !P4 ;  /* 0x000000ff1e217207 */ /* 0x010fe40006000000 */
[----:B-1----:R-:W-:Y:S02]  /*07c0*/  SEL R53, R15, RZ, !P4 ;  /* 0x000000ff0f357207 */ /* 0x002fe40006000000 */
[----:B------:R-:W-:Y:S01]  /*07d0*/  SEL R30, R31, RZ, !P4 ;  /* 0x000000ff1f1e7207 */ /* 0x000fe20006000000 */
[----:B------:R-:W-:Y:S01]  /*07e0*/  FADD R46, R38, -R59 ;  /* 0x8000003b262e7221 */ /* 0x000fe20000000000 */
[----:B------:R-:W-:-:S04]  /*07f0*/  IMAD.WIDE R36, R37, 0x4, R54 ;  /* 0x0000000425247825 */ /* 0x000fc800078e0236 */
[----:B------:R-:W-:Y:S01]  /*0800*/  FADD R10, R17, -R34 ;  /* 0x80000022110a7221 */ /* 0x000fe20000000000 */
[----:B------:R-:W-:Y:S01]  /*0810*/  FADD R5, R5, -R32 ;  /* 0x8000002005057221 */ /* 0x000fe20000000000 */
[----:B------:R-:W-:Y:S01]  /*0820*/  FADD R6, R6, -R19 ;  /* 0x8000001306067221 */ /* 0x000fe20000000000 */
[----:B------:R-:W-:-:S04]  /*0830*/  IMAD.WIDE R38, R39, 0x4, R54 ;  /* 0x0000000427267825 */ /* 0x000fc800078e0236 */
[----:B------:R-:W-:Y:S01]  /*0840*/  FADD R7, R7, -R18 ;  /* 0x8000001207077221 */ /* 0x000fe20000000000 */
[----:B------:R-:W-:Y:S02]  /*0850*/  SEL R54, R12, RZ, !P4 ;  /* 0x000000ff0c367207 */ /* 0x000fe40006000000 */
[----:B------:R-:W-:Y:S02]  /*0860*/  CS2R R16, SRZ ;  /* 0x0000000000107805 */ /* 0x000fe4000001ff00 */
[----:B------:R-:W-:Y:S02]  /*0870*/  SEL R55, R13, RZ, !P4 ;  /* 0x000000ff0d377207 */ /* 0x000fe40006000000 */
[----:B------:R-:W-:Y:S02]  /*0880*/  CS2R R12, SRZ ;  /* 0x00000000000c7805 */ /* 0x000fe4000001ff00 */
[----:B------:R-:W-:Y:S02]  /*0890*/  SEL R52, R14, RZ, !P4 ;  /* 0x000000ff0e347207 */ /* 0x000fe40006000000 */
[----:B------:R-:W-:-:S02]  /*08a0*/  CS2R R14, SRZ ;  /* 0x00000000000e7805 */ /* 0x000fc4000001ff00 */
[----:B------:R-:W-:Y:S02]  /*08b0*/  CS2R R18, SRZ ;  /* 0x0000000000127805 */ /* 0x000fe4000001ff00 */
[----:B------:R-:W-:Y:S01]  /*08c0*/  SEL R11, R28, RZ, !P4 ;  /* 0x000000ff1c0b7207 */ /* 0x000fe20006000000 */
[----:B------:R-:W-:Y:S01]  /*08d0*/  FADD R53, R53, -R30 ;  /* 0x8000001e35357221 */ /* 0x000fe20000000000 */
[----:B------:R-:W-:Y:S02]  /*08e0*/  SEL R32, R29, RZ, !P4 ;  /* 0x000000ff1d207207 */ /* 0x000fe40006000000 */
[----:B------:R-:W-:Y:S02]  /*08f0*/  CS2R R28, SRZ ;  /* 0x00000000001c7805 */ /* 0x000fe4000001ff00 */
[----:B------:R-:W-:Y:S01]  /*0900*/  CS2R R30, SRZ ;  /* 0x00000000001e7805 */ /* 0x000fe2000001ff00 */
[----:B------:R-:W-:Y:S01]  /*0910*/  IMAD.WIDE R58, R3, 0x4, R60 ;  /* 0x00000004033a7825 */ /* 0x000fe200078e023c */
[----:B------:R1:W2:Y:S04]  /*0920*/  @!P2 LDG.E.EL.128 R16, desc[UR4][R36.64] ;  /* 0x000000042410a981 */ /* 0x0002a8000c2e1d00 */
[----:B------:R3:W4:Y:S04]  /*0930*/  @!P1 LDG.E.EL.128 R12, desc[UR4][R38.64] ;  /* 0x00000004260c9981 */ /* 0x000728000c2e1d00 */
[----:B------:R0:W2:Y:S01]  /*0940*/  @!P2 LDG.E.EL.128 R28, desc[UR4][R58.64] ;  /* 0x000000043a1ca981 */ /* 0x0000a2000c2e1d00 */
[----:B-1----:R-:W-:-:S02]  /*0950*/  CS2R R36, SRZ ;  /* 0x0000000000247805 */ /* 0x002fc4000001ff00 */
[----:B---3--:R-:W-:Y:S01]  /*0960*/  CS2R R38, SRZ ;  /* 0x0000000000267805 */ /* 0x008fe2000001ff00 */
[----:B0-----:R-:W-:-:S05]  /*0970*/  IMAD.WIDE R58, R3, 0x4, R56 ;  /* 0x00000004033a7825 */ /* 0x001fca00078e0238 */
[----:B------:R0:W3:Y:S01]  /*0980*/  @!P2 LDG.E.EL.128 R36, desc[UR4][R58.64] ;  /* 0x000000043a24a981 */ /* 0x0000e2000c2e1d00 */
[----:B------:R-:W-:Y:S01]  /*0990*/  FADD R52, R52, -R33 ;  /* 0x8000002134347221 */ /* 0x000fe20000000000 */
[----:B------:R-:W-:Y:S01]  /*09a0*/  FADD R55, R55, -R32 ;  /* 0x8000002037377221 */ /* 0x000fe20000000000 */
[----:B------:R-:W-:Y:S02]  /*09b0*/  CS2R R32, SRZ ;  /* 0x0000000000207805 */ /* 0x000fe4000001ff00 */
[----:B------:R-:W-:Y:S01]  /*09c0*/  CS2R R34, SRZ ;  /* 0x0000000000227805 */ /* 0x000fe2000001ff00 */
[----:B------:R-:W-:-:S05]  /*09d0*/  IMAD.WIDE R60, R0, 0x4, R60 ;  /* 0x00000004003c7825 */ /* 0x000fca00078e023c */
[----:B------:R1:W2:Y:S01]  /*09e0*/  @!P1 LDG.E.EL.128 R32, desc[UR4][R60.64] ;  /* 0x000000043c209981 */ /* 0x0002a2000c2e1d00 */
[----:B------:R-:W-:Y:S01]  /*09f0*/  FADD R54, R54, -R11 ;  /* 0x8000000b36367221 */ /* 0x000fe20000000000 */
[----:B-----5:R-:W-:Y:S02]  /*0a00*/  SEL R11, R22, RZ, !P3 ;  /* 0x000000ff160b7207 */ /* 0x020fe40005800000 */
[----:B------:R-:W-:-:S04]  /*0a10*/  IADD3 R42, P5, R42, UR6, RZ ;  /* 0x000000062a2a7c10 */ /* 0x000fc8000ffbe0ff */
[----:B------:R-:W-:Y:S02]  /*0a20*/  IADD3.X R43, R43, UR7, RZ, P5, !PT ;  /* 0x000000072b2b7c10 */ /* 0x000fe4000affe4ff */
[----:B------:R-:W-:Y:S02]  /*0a30*/  SEL R26, R26, RZ, !P3 ;  /* 0x000000ff1a1a7207 */ /* 0x000fe40005800000 */
[----:B------:R-:W-:Y:S02]  /*0a40*/  P2R R65, PR, RZ, 0x1 ;  /* 0x00000001ff417803 */ /* 0x000fe40000000000 */
[----:B------:R-:W-:Y:S01]  /*0a50*/  SEL R27, R27, RZ, !P3 ;  /* 0x000000ff1b1b7207 */ /* 0x000fe20005800000 */
[----:B------:R-:W-:Y:S01]  /*0a60*/  FADD R26, R26, -R11 ;  /* 0x8000000b1a1a7221 */ /* 0x000fe20000000000 */
[----:B------:R-:W-:Y:S01]  /*0a70*/  IMAD.MOV.U32 R11, RZ, RZ, 0x3e800000 ;  /* 0x3e800000ff0b7424 */ /* 0x000fe200078e00ff */
[----:B0-----:R-:W-:Y:S02]  /*0a80*/  SEL R58, R23, RZ, !P3 ;  /* 0x000000ff173a7207 */ /* 0x001fe40005800000 */
[----:B------:R-:W-:-:S02]  /*0a90*/  SEL R24, R24, RZ, !P3 ;  /* 0x000000ff18187207 */ /* 0x000fc40005800000 */
[----:B------:R-:W-:Y:S01]  /*0aa0*/  SEL R25, R25, RZ, !P3 ;  /* 0x000000ff19197207 */ /* 0x000fe20005800000 */
[----:B------:R-:W-:Y:S01]  /*0ab0*/  IMAD.WIDE R56, R0, 0x4, R56 ;  /* 0x0000000400387825 */ /* 0x000fe200078e0238 */
[----:B------:R-:W-:-:S03]  /*0ac0*/  SEL R23, R20, RZ, !P3 ;  /* 0x000000ff14177207 */ /* 0x000fc60005800000 */
[----:B------:R-:W-:Y:S01]  /*0ad0*/  FADD R27, R27, -R58 ;  /* 0x8000003a1b1b7221 */ /* 0x000fe20000000000 */
[----:B------:R-:W-:Y:S01]  /*0ae0*/  ULDC.64 UR6, c[0x0][0x2b0] ;  /* 0x0000ac0000067ab9 */ /* 0x000fe20000000a00 */
[----:B------:R-:W-:Y:S01]  /*0af0*/  FADD R24, R24, -R23 ;  /* 0x8000001718187221 */ /* 0x000fe20000000000 */
[----:B---3--:R-:W-:-:S05]  /*0b00*/  SEL R22, R36, RZ, !P2 ;  /* 0x000000ff24167207 */ /* 0x008fca0005000000 */
[----:B------:R-:W-:Y:S01]  /*0b10*/  FADD R22, R22, 9.9999997473787516356e-06 ;  /* 0x3727c5ac16167421 */ /* 0x000fe20000000000 */
[----:B------:R-:W-:-:S03]  /*0b20*/  SEL R37, R37, RZ, !P2 ;  /* 0x000000ff25257207 */ /* 0x000fc60005000000 */
[----:B------:R0:W3:Y:S02]  /*0b30*/  MUFU.SQRT R62, R22 ;  /* 0x00000016003e7308 */ /* 0x0000e40000002000 */
[----:B-1----:R-:W-:-:S06]  /*0b40*/  FADD R60, R37, 9.9999997473787516356e-06 ;  /* 0x3727c5ac253c7421 */ /* 0x002fcc0000000000 */
[----:B------:R-:W1:Y:S01]  /*0b50*/  MUFU.SQRT R66, R60 ;  /* 0x0000003c00427308 */ /* 0x000e620000002000 */
[----:B0-----:R-:W-:Y:S02]  /*0b60*/  SEL R22, R38, RZ, !P2 ;  /* 0x000000ff26167207 */ /* 0x001fe40005000000 */
[----:B---3--:R-:W-:-:S03]  /*0b70*/  FSETP.GT.AND P5, PT, R62, 8.50705917302346158658e+37, PT ;  /* 0x7e8000003e00780b */ /* 0x008fc60003fa4000 */
[----:B------:R-:W-:Y:S01]  /*0b80*/  FADD R22, R22, 9.9999997473787516356e-06 ;  /* 0x3727c5ac16167421 */ /* 0x000fe20000000000 */
[----:B------:R-:W-:Y:S02]  /*0b90*/  FSETP.GEU.AND P0, PT, R62, 1.175494350822287508e-38, PT ;  /* 0x008000003e00780b */ /* 0x000fe40003f0e000 */
[----:B------:R-:W-:Y:S01]  /*0ba0*/  FSEL R36, R11, 1, P5 ;  /* 0x3f8000000b247808 */ /* 0x000fe20002800000 */
[----:B------:R-:W0:Y:S01]  /*0bb0*/  MUFU.SQRT R38, R22 ;  /* 0x0000001600267308 */ /* 0x000e220000002000 */
[----:B-1----:R-:W-:Y:S02]  /*0bc0*/  FSETP.GT.AND P6, PT, R66, 8.50705917302346158658e+37, PT ;  /* 0x7e8000004200780b */ /* 0x002fe40003fc4000 */
[----:B------:R-:W-:-:S03]  /*0bd0*/  SEL R20, R39, RZ, !P2 ;  /* 0x000000ff27147207 */ /* 0x000fc60005000000 */
[----:B------:R-:W-:Y:S01]  /*0be0*/  @P5 FMUL R62, R62, 0.25 ;  /* 0x3e8000003e3e5820 */ /* 0x000fe20000400000 */
[----:B------:R-:W-:Y:S01]  /*0bf0*/  FSETP.GEU.AND P5, PT, R66, 1.175494350822287508e-38, PT ;  /* 0x008000004200780b */ /* 0x000fe20003fae000 */
[----:B------:R-:W-:Y:S01]  /*0c00*/  FADD R20, R20, 9.9999997473787516356e-06 ;  /* 0x3727c5ac14147421 */ /* 0x000fe20000000000 */
[----:B------:R-:W-:-:S03]  /*0c10*/  FSEL R37, R11, 1, P6 ;  /* 0x3f8000000b257808 */ /* 0x000fc60003000000 */
[----:B------:R-:W1:Y:S02]  /*0c20*/  MUFU.SQRT R39, R20 ;  /* 0x0000001400277308 */ /* 0x000e640000002000 */
[----:B------:R-:W-:-:S06]  /*0c30*/  @P6 FMUL R66, R66, 0.25 ;  /* 0x3e80000042426820 */ /* 0x000fcc0000400000 */
[----:B------:R-:W-:Y:S01]  /*0c40*/  @!P5 FMUL R66, R66, 16777216 ;  /* 0x4b8000004242d820 */ /* 0x000fe20000400000 */
[----:B------:R-:W-:Y:S01]  /*0c50*/  @!P5 FMUL R37, R37, 16777216 ;  /* 0x4b8000002525d820 */ /* 0x000fe20000400000 */
[----:B0-----:R-:W-:Y:S01]  /*0c60*/  FSETP.GT.AND P5, PT, R38, 8.50705917302346158658e+37, PT ;  /* 0x7e8000002600780b */ /* 0x001fe20003fa4000 */
[----:B------:R-:W-:Y:S01]  /*0c70*/  @!P0 FMUL R62, R62, 16777216 ;  /* 0x4b8000003e3e8820 */ /* 0x000fe20000400000 */
[----:B------:R-:W-:Y:S01]  /*0c80*/  @!P0 FMUL R36, R36, 16777216 ;  /* 0x4b80000024248820 */ /* 0x000fe20000400000 */
[----:B------:R-:W-:Y:S02]  /*0c90*/  FSETP.GEU.AND P0, PT, R38, 1.175494350822287508e-38, PT ;  /* 0x008000002600780b */ /* 0x000fe40003f0e000 */
[----:B-1----:R-:W-:Y:S02]  /*0ca0*/  FSETP.GT.AND P6, PT, R39, 8.50705917302346158658e+37, PT ;  /* 0x7e8000002700780b */ /* 0x002fe40003fc4000 */
[----:B------:R-:W-:-:S06]  /*0cb0*/  FSEL R69, R11, 1, P5 ;  /* 0x3f8000000b457808 */ /* 0x000fcc0002800000 */
[----:B------:R-:W-:Y:S01]  /*0cc0*/  @P5 FMUL R38, R38, 0.25 ;  /* 0x3e80000026265820 */ /* 0x000fe20000400000 */
[----:B------:R-:W-:Y:S02]  /*0cd0*/  FSETP.GEU.AND P5, PT, R39, 1.175494350822287508e-38, PT ;  /* 0x008000002700780b */ /* 0x000fe40003fae000 */
[----:B--2---:R-:W-:Y:S02]  /*0ce0*/  SEL R74, R29, RZ, !P2 ;  /* 0x000000ff1d4a7207 */ /* 0x004fe40005000000 */
[----:B------:R-:W-:Y:S01]  /*0cf0*/  @P6 FMUL R39, R39, 0.25 ;  /* 0x3e80000027276820 */ /* 0x000fe20000400000 */
[----:B------:R-:W-:Y:S02]  /*0d00*/  SEL R17, R17, RZ, !P2 ;  /* 0x000000ff11117207 */ /* 0x000fe40005000000 */
[----:B------:R-:W-:Y:S02]  /*0d10*/  SEL R71, R28, RZ, !P2 ;  /* 0x000000ff1c477207 */ /* 0x000fe40005000000 */
[----:B------:R-:W-:Y:S01]  /*0d20*/  SEL R16, R16, RZ, !P2 ;  /* 0x000000ff10107207 */ /* 0x000fe20005000000 */
[----:B------:R-:W-:Y:S01]  /*0d30*/  @!P0 FMUL R38, R38, 16777216 ;  /* 0x4b80000026268820 */ /* 0x000fe20000400000 */
[----:B------:R-:W-:-:S02]  /*0d40*/  FADD R74, R17, -R74 ;  /* 0x8000004a114a7221 */ /* 0x000fc40000000000 */
[----:B------:R-:W-:Y:S01]  /*0d50*/  @!P5 FMUL R39, R39, 16777216 ;  /* 0x4b8000002727d820 */ /* 0x000fe20000400000 */
[----:B------:R-:W-:Y:S01]  /*0d60*/  FADD R71, R16, -R71 ;  /* 0x8000004710477221 */ /* 0x000fe20000000000 */
[----:B------:R-:W-:Y:S01]  /*0d70*/  SEL R58, R33, RZ, !P1 ;  /* 0x000000ff213a7207 */ /* 0x000fe20004800000 */
[----:B------:R-:W0:Y:S01]  /*0d80*/  LDC.64 R16, c[0x0][0x298] ;  /* 0x0000a600ff107b82 */ /* 0x000e220000000a00 */
[----:B----4-:R-:W-:Y:S01]  /*0d90*/  SEL R13, R13, RZ, !P1 ;  /* 0x000000ff0d0d7207 */ /* 0x010fe20004800000 */
[----:B------:R-:W1:Y:S01]  /*0da0*/  MUFU.RCP R38, R38 ;  /* 0x0000002600267308 */ /* 0x000e620000001000 */
[----:B------:R-:W-:Y:S02]  /*0db0*/  SEL R59, R32, RZ, !P1 ;  /* 0x000000ff203b7207 */ /* 0x000fe40004800000 */
[----:B------:R-:W-:Y:S01]  /*0dc0*/  SEL R60, R35, RZ, !P1 ;  /* 0x000000ff233c7207 */ /* 0x000fe20004800000 */
[----:B------:R-:W-:Y:S01]  /*0dd0*/  FADD R58, R13, -R58 ;  /* 0x8000003a0d3a7221 */ /* 0x000fe20000000000 */
[----:B------:R-:W-:-:S03]  /*0de0*/  SEL R12, R12, RZ, !P1 ;  /* 0x000000ff0c0c7207 */ /* 0x000fc60004800000 */
[----:B------:R-:W2:Y:S01]  /*0df0*/  MUFU.RCP R39, R39 ;  /* 0x0000002700277308 */ /* 0x000ea20000001000 */
[----:B------:R-:W-:Y:S02]  /*0e00*/  SEL R15, R15, RZ, !P1 ;  /* 0x000000ff0f0f7207 */ /* 0x000fe40004800000 */
[----:B------:R-:W-:Y:S01]  /*0e10*/  FSEL R68, R11, 1, P6 ;  /* 0x3f8000000b447808 */ /* 0x000fe20003000000 */
[----:B------:R-:W-:-:S04]  /*0e20*/  FADD R59, R12, -R59 ;  /* 0x8000003b0c3b7221 */ /* 0x000fc80000000000 */
[----:B------:R-:W3:Y:S01]  /*0e30*/  MUFU.RCP R13, R62 ;  /* 0x0000003e000d7308 */ /* 0x000ee20000001000 */
[----:B------:R-:W-:Y:S01]  /*0e40*/  FADD R60, R15, -R60 ;  /* 0x8000003c0f3c7221 */ /* 0x000fe20000000000 */
[----:B------:R-:W-:Y:S02]  /*0e50*/  SEL R12, R18, RZ, !P2 ;  /* 0x000000ff120c7207 */ /* 0x000fe40005000000 */
[----:B------:R-:W-:Y:S01]  /*0e60*/  SEL R15, R30, RZ, !P2 ;  /* 0x000000ff1e0f7207 */ /* 0x000fe20005000000 */
[----:B------:R-:W-:Y:S01]  /*0e70*/  @!P0 FMUL R69, R69, 16777216 ;  /* 0x4b80000045458820 */ /* 0x000fe20000400000 */
[----:B------:R-:W-:Y:S01]  /*0e80*/  SEL R19, R19, RZ, !P2 ;  /* 0x000000ff13137207 */ /* 0x000fe20005000000 */
[----:B------:R-:W-:Y:S01]  /*0e90*/  @!P5 FMUL R68, R68, 16777216 ;  /* 0x4b8000004444d820 */ /* 0x000fe20000400000 */
[----:B------:R-:W-:Y:S02]  /*0ea0*/  SEL R70, R31, RZ, !P2 ;  /* 0x000000ff1f467207 */ /* 0x000fe40005000000 */
[----:B------:R-:W-:Y:S01]  /*0eb0*/  SEL R22, R21, RZ, !P3 ;  /* 0x000000ff15167207 */ /* 0x000fe20005800000 */
[----:B------:R-:W-:Y:S01]  /*0ec0*/  FADD R12, R12, -R15 ;  /* 0x8000000f0c0c7221 */ /* 0x000fe20000000000 */
[----:B------:R-:W-:Y:S01]  /*0ed0*/  SEL R14, R14, RZ, !P1 ;  /* 0x000000ff0e0e7207 */ /* 0x000fe20004800000 */
[----:B------:R-:W-:Y:S01]  /*0ee0*/  FADD R70, R19, -R70 ;  /* 0x8000004613467221 */ /* 0x000fe20000000000 */
[----:B------:R-:W-:Y:S01]  /*0ef0*/  SEL R61, R34, RZ, !P1 ;  /* 0x000000ff223d7207 */ /* 0x000fe20004800000 */
[----:B-1----:R-:W-:Y:S01]  /*0f00*/  FMUL R69, R38, R69 ;  /* 0x0000004526457220 */ /* 0x002fe20000400000 */
[----:B--2---:R-:W-:Y:S01]  /*0f10*/  FMUL R15, R39, R68 ;  /* 0x00000044270f7220 */ /* 0x004fe20000400000 */
[----:B------:R-:W-:Y:S01]  /*0f20*/  FADD R25, R25, -R22 ;  /* 0x8000001619197221 */ /* 0x000fe20000000000 */
[----:B------:R-:W-:-:S02]  /*0f30*/  CS2R R20, SRZ ;  /* 0x0000000000147805 */ /* 0x000fc4000001ff00 */
[----:B------:R-:W-:Y:S01]  /*0f40*/  CS2R R22, SRZ ;  /* 0x0000000000167805 */ /* 0x000fe2000001ff00 */
[----:B------:R-:W-:Y:S01]  /*0f50*/  FADD R61, R14, -R61 ;  /* 0x8000003d0e3d7221 */ /* 0x000fe20000000000 */
[----:B---3--:R-:W-:Y:S01]  /*0f60*/  FMUL R36, R13, R36 ;  /* 0x000000240d247220 */ /* 0x008fe20000400000 */
[----:B------:R-:W-:Y:S01]  /*0f70*/  FMUL R62, R69, R12 ;  /* 0x0000000c453e7220 */ /* 0x000fe20000400000 */
[----:B------:R-:W-:Y:S01]  /*0f80*/  FMUL R70, R15, R70 ;  /* 0x000000460f467220 */ /* 0x000fe20000400000 */
[----:B------:R-:W-:Y:S02]  /*0f90*/  CS2R R12, SRZ ;  /* 0x00000000000c7805 */ /* 0x000fe4000001ff00 */
[----:B------:R-:W-:Y:S01]  /*0fa0*/  CS2R R14, SRZ ;  /* 0x00000000000e7805 */ /* 0x000fe2000001ff00 */
[--C-:B0-----:R-:W-:Y:S01]  /*0fb0*/  IMAD.WIDE R18, R3, 0x4, R16.reuse ;  /* 0x0000000403127825 */ /* 0x101fe200078e0210 */
[----:B------:R-:W2:Y:S04]  /*0fc0*/  @!P1 LDG.E.EL.128 R20, desc[UR4][R56.64] ;  /* 0x0000000438149981 */ /* 0x000ea8000c2e1d00 */
[----:B------:R-:W3:Y:S01]  /*0fd0*/  @!P3 LDG.E.EL.128 R12, desc[UR4][R18.64+-0xc00] ;  /* 0xfff40004120cb981 */ /* 0x000ee2000c2e1d00 */
[----:B------:R-:W-:Y:S01]  /*0fe0*/  IMAD.WIDE R16, R0, 0x4, R16 ;  /* 0x0000000400107825 */ /* 0x000fe200078e0210 */
[----:B--2---:R-:W-:-:S02]  /*0ff0*/  SEL R21, R21, RZ, !P1 ;  /* 0x000000ff15157207 */ /* 0x004fc40004800000 */
[----:B------:R-:W-:Y:S02]  /*1000*/  SEL R23, R23, RZ, !P1 ;  /* 0x000000ff17177207 */ /* 0x000fe40004800000 */
[----:B---3--:R-:W-:Y:S02]  /*1010*/  SEL R12, R12, RZ, !P3 ;  /* 0x000000ff0c0c7207 */ /* 0x008fe40005800000 */
[----:B------:R-:W-:Y:S01]  /*1020*/  SEL R13, R13, RZ, !P3 ;  /* 0x000000ff0d0d7207 */ /* 0x000fe20005800000 */
[----:B------:R-:W-:Y:S01]  /*1030*/  FADD R21, R21, 9.9999997473787516356e-06 ;  /* 0x3727c5ac15157421 */ /* 0x000fe20000000000 */
[----:B------:R-:W-:Y:S01]  /*1040*/  FADD R23, R23, 9.9999997473787516356e-06 ;  /* 0x3727c5ac17177421 */ /* 0x000fe20000000000 */
[----:B------:R-:W-:Y:S02]  /*1050*/  FADD R12, R12, 9.9999997473787516356e-06 ;  /* 0x3727c5ac0c0c7421 */ /* 0x000fe40000000000 */
[----:B------:R-:W-:Y:S01]  /*1060*/  FADD R13, R13, 9.9999997473787516356e-06 ;  /* 0x3727c5ac0d0d7421 */ /* 0x000fe20000000000 */
[----:B------:R-:W0:Y:S08]  /*1070*/  MUFU.SQRT R33, R21 ;  /* 0x0000001500217308 */ /* 0x000e300000002000 */
[----:B------:R-:W-:Y:S08]  /*1080*/  MUFU.SQRT R21, R23 ;  /* 0x0000001700157308 */ /* 0x000ff00000002000 */
[----:B------:R1:W-:Y:S08]  /*1090*/  MUFU.SQRT R23, R12 ;  /* 0x0000000c00177308 */ /* 0x0003f00000002000 */
[----:B------:R2:W-:Y:S01]  /*10a0*/  MUFU.SQRT R18, R13 ;  /* 0x0000000d00127308 */ /* 0x0005e20000002000 */
[----:B-1----:R-:W-:-:S02]  /*10b0*/  SEL R12, R14, RZ, !P3 ;  /* 0x000000ff0e0c7207 */ /* 0x002fc40005800000 */
[----:B--2---:R-:W-:-:S03]  /*10c0*/  SEL R13, R15, RZ, !P3 ;  /* 0x000000ff0f0d7207 */ /* 0x004fc60005800000 */
[----:B------:R-:W-:Y:S02]  /*10d0*/  FADD R12, R12, 9.9999997473787516356e-06 ;  /* 0x3727c5ac0c0c7421 */ /* 0x000fe40000000000 */
[----:B------:R-:W-:Y:S02]  /*10e0*/  FADD R13, R13, 9.9999997473787516356e-06 ;  /* 0x3727c5ac0d0d7421 */ /* 0x000fe40000000000 */
[----:B------:R-:W-:Y:S01]  /*10f0*/  MUFU.SQRT R19, R12 ;  /* 0x0000000c00137308 */ /* 0x000fe20000002000 */
[----:B------:R-:W-:-:S07]  /*1100*/  CS2R R14, SRZ ;  /* 0x00000000000e7805 */ /* 0x000fce000001ff00 */
[----:B------:R1:W-:Y:S02]  /*1110*/  MUFU.SQRT R28, R13 ;  /* 0x0000000d001c7308 */ /* 0x0003e40000002000 */
[----:B-1----:R-:W-:-:S06]  /*1120*/  CS2R R12, SRZ ;  /* 0x00000000000c7805 */ /* 0x002fcc000001ff00 */
[----:B------:R1:W2:Y:S01]  /*1130*/  @!P4 LDG.E.EL.128 R12, desc[UR4][R16.64+-0xc00] ;  /* 0xfff40004100cc981 */ /* 0x0002a2000c2e1d00 */
[----:B------:R-:W-:-:S05]  /*1140*/  SEL R20, R20, RZ, !P1 ;  /* 0x000000ff14147207 */ /* 0x000fca0004800000 */
[----:B------:R-:W-:-:S04]  /*1150*/  FADD R20, R20, 9.9999997473787516356e-06 ;  /* 0x3727c5ac14147421 */ /* 0x000fc80000000000 */
[----:B------:R-:W3:Y:S01]  /*1160*/  MUFU.SQRT R32, R20 ;  /* 0x0000001400207308 */ /* 0x000ee20000002000 */
[----:B------:R-:W-:Y:S02]  /*1170*/  SEL R22, R22, RZ, !P1 ;  /* 0x000000ff16167207 */ /* 0x000fe40004800000 */
[----:B0-----:R-:W-:-:S03]  /*1180*/  FSETP.GT.AND P6, PT, R33, 8.50705917302346158658e+37, PT ;  /* 0x7e8000002100780b */ /* 0x001fc60003fc4000 */
[----:B------:R-:W-:Y:S01]  /*1190*/  FADD R22, R22, 9.9999997473787516356e-06 ;  /* 0x3727c5ac16167421 */ /* 0x000fe20000000000 */
[----:B---3--:R-:W-:-:S03]  /*11a0*/  FSETP.GT.AND P5, PT, R32, 8.50705917302346158658e+37, PT ;  /* 0x7e8000002000780b */ /* 0x008fc60003fa4000 */
[----:B------:R-:W0:Y:S01]  /*11b0*/  MUFU.SQRT R20, R22 ;  /* 0x0000001600147308 */ /* 0x000e220000002000 */
[----:B------:R-:W-:Y:S02]  /*11c0*/  FSETP.GEU.AND P0, PT, R32, 1.175494350822287508e-38, PT ;  /* 0x008000002000780b */ /* 0x000fe40003f0e000 */
[----:B------:R-:W-:-:S07]  /*11d0*/  FSEL R35, R11, 1, P5 ;  /* 0x3f8000000b237808 */ /* 0x000fce0002800000 */
[----:B------:R-:W-:Y:S01]  /*11e0*/  @P5 FMUL R32, R32, 0.25 ;  /* 0x3e80000020205820 */ /* 0x000fe20000400000 */
[C---:B------:R-:W-:Y:S01]  /*11f0*/  FSETP.GEU.AND P5, PT, R33.reuse, 1.175494350822287508e-38, PT ;  /* 0x008000002100780b */ /* 0x040fe20003fae000 */
[----:B------:R-:W-:Y:S01]  /*1200*/  @P6 FMUL R33, R33, 0.25 ;  /* 0x3e80000021216820 */ /* 0x000fe20000400000 */
[----:B------:R-:W-:-:S11]  /*1210*/  FSEL R34, R11, 1, P6 ;  /* 0x3f8000000b227808 */ /* 0x000fd60003000000 */
[----:B------:R-:W-:Y:S01]  /*1220*/  @!P5 FMUL R33, R33, 16777216 ;  /* 0x4b8000002121d820 */ /* 0x000fe20000400000 */
[----:B------:R-:W-:Y:S01]  /*1230*/  @!P5 FMUL R34, R34, 16777216 ;  /* 0x4b8000002222d820 */ /* 0x000fe20000400000 */
[----:B0-----:R-:W-:Y:S01]  /*1240*/  FSETP.GT.AND P5, PT, R20, 8.50705917302346158658e+37, PT ;  /* 0x7e8000001400780b */ /* 0x001fe20003fa4000 */
[----:B------:R-:W-:Y:S01]  /*1250*/  @!P0 FMUL R32, R32, 16777216 ;  /* 0x4b80000020208820 */ /* 0x000fe20000400000 */
[----:B------:R-:W-:Y:S01]  /*1260*/  FSETP.GT.AND P6, PT, R21, 8.50705917302346158658e+37, PT ;  /* 0x7e8000001500780b */ /* 0x000fe20003fc4000 */
[----:B------:R-:W-:Y:S01]  /*1270*/  @!P0 FMUL R35, R35, 16777216 ;  /* 0x4b80000023238820 */ /* 0x000fe20000400000 */
[----:B------:R-:W-:Y:S02]  /*1280*/  FSETP.GEU.AND P0, PT, R20, 1.175494350822287508e-38, PT ;  /* 0x008000001400780b */ /* 0x000fe40003f0e000 */
[----:B------:R-:W-:-:S07]  /*1290*/  FSEL R29, R11, 1, P5 ;  /* 0x3f8000000b1d7808 */ /* 0x000fce0002800000 */
[----:B------:R-:W-:Y:S01]  /*12a0*/  @P5 FMUL R20, R20, 0.25 ;  /* 0x3e80000014145820 */ /* 0x000fe20000400000 */
[C---:B------:R-:W-:Y:S01]  /*12b0*/  FSETP.GEU.AND P5, PT, R21.reuse, 1.175494350822287508e-38, PT ;  /* 0x008000001500780b */ /* 0x040fe20003fae000 */
[----:B------:R-:W-:Y:S01]  /*12c0*/  @P6 FMUL R21, R21, 0.25 ;  /* 0x3e80000015156820 */ /* 0x000fe20000400000 */
[----:B------:R-:W-:Y:S01]  /*12d0*/  FSEL R22, R11, 1, P6 ;  /* 0x3f8000000b167808 */ /* 0x000fe20003000000 */
[----:B------:R-:W-:-:S10]  /*12e0*/  IMAD.MOV.U32 R69, RZ, RZ, 0x3e800000 ;  /* 0x3e800000ff457424 */ /* 0x000fd400078e00ff */
[----:B------:R-:W-:Y:S01]  /*12f0*/  @!P5 FMUL R21, R21, 16777216 ;  /* 0x4b8000001515d820 */ /* 0x000fe20000400000 */
[----:B------:R-:W-:Y:S01]  /*1300*/  @!P5 FMUL R22, R22, 16777216 ;  /* 0x4b8000001616d820 */ /* 0x000fe20000400000 */
[----:B------:R-:W-:Y:S01]  /*1310*/  FSETP.GT.AND P5, PT, R23, 8.50705917302346158658e+37, PT ;  /* 0x7e8000001700780b */ /* 0x000fe20003fa4000 */
        /* <DEDUP_REMOVED lines=9> */
[----:B------:R-:W0:Y:S10]  /*13b0*/  MUFU.RCP R20, R20 ;  /* 0x0000001400147308 */ /* 0x000e340000001000 */
[----:B------:R-:W-:Y:S01]  /*13c0*/  @!P5 FMUL R18, R18, 16777216 ;  /* 0x4b8000001212d820 */ /* 0x000fe20000400000 */
[----:B------:R-:W-:Y:S01]  /*13d0*/  @!P5 FMUL R31, R31, 16777216 ;  /* 0x4b8000001f1fd820 */ /* 0x000fe20000400000 */
[----:B------:R-:W-:Y:S01]  /*13e0*/  FSETP.GT.AND P5, PT, R19, 8.50705917302346158658e+37, PT ;  /* 0x7e8000001300780b */ /* 0x000fe20003fa4000 */
[----:B------:R-:W3:Y:S01]  /*13f0*/  MUFU.RCP R66, R66 ;  /* 0x0000004200427308 */ /* 0x000ee20000001000 */
[----:B------:R-:W-:Y:S01]  /*1400*/  FSETP.GT.AND P6, PT, R28, 8.50705917302346158658e+37, PT ;  /* 0x7e8000001c00780b */ /* 0x000fe20003fc4000 */
[----:B------:R-:W-:Y:S01]  /*1410*/  @!P0 FMUL R23, R23, 16777216 ;  /* 0x4b80000017178820 */ /* 0x000fe20000400000 */
[----:B------:R-:W-:-:S05]  /*1420*/  @!P0 FMUL R38, R38, 16777216 ;  /* 0x4b80000026268820 */ /* 0x000fca0000400000 */
[----:B------:R-:W4:Y:S01]  /*1430*/  MUFU.RCP R32, R32 ;  /* 0x0000002000207308 */ /* 0x000f220000001000 */
[----:B------:R-:W-:Y:S01]  /*1440*/  FSETP.GEU.AND P0, PT, R19, 1.175494350822287508e-38, PT ;  /* 0x008000001300780b */ /* 0x000fe20003f0e000 */
[----:B0-----:R-:W-:Y:S01]  /*1450*/  FMUL R30, R20, R29 ;  /* 0x0000001d141e7220 */ /* 0x001fe20000400000 */
[----:B------:R-:W-:Y:S01]  /*1460*/  FSEL R56, R69, 1, P5 ;  /* 0x3f80000045387808 */ /* 0x000fe20002800000 */
[----:B------:R-:W-:Y:S01]  /*1470*/  @P5 FMUL R19, R19, 0.25 ;  /* 0x3e80000013135820 */ /* 0x000fe20000400000 */
[----:B------:R-:W-:-:S03]  /*1480*/  FSETP.GEU.AND P5, PT, R28, 1.175494350822287508e-38, PT ;  /* 0x008000001c00780b */ /* 0x000fc60003fae000 */
[----:B------:R-:W0:Y:S01]  /*1490*/  MUFU.RCP R21, R21 ;  /* 0x0000001500157308 */ /* 0x000e220000001000 */
[----:B---3--:R-:W-:Y:S01]  /*14a0*/  FMUL R37, R66, R37 ;  /* 0x0000002542257220 */ /* 0x008fe20000400000 */
[----:B------:R-:W-:Y:S01]  /*14b0*/  @P6 FMUL R28, R28, 0.25 ;  /* 0x3e8000001c1c6820 */ /* 0x000fe20000400000 */
[----:B----4-:R-:W-:Y:S01]  /*14c0*/  FMUL R66, R32, R35 ;  /* 0x0000002320427220 */ /* 0x010fe20000400000 */
[----:B------:R-:W-:-:S06]  /*14d0*/  FSEL R35, R69, 1, P6 ;  /* 0x3f80000045237808 */ /* 0x000fcc0003000000 */
[----:B------:R-:W-:Y:S01]  /*14e0*/  @!P5 FMUL R28, R28, 16777216 ;  /* 0x4b8000001c1cd820 */ /* 0x000fe20000400000 */
[----:B------:R-:W-:Y:S01]  /*14f0*/  @!P5 FMUL R35, R35, 16777216 ;  /* 0x4b8000002323d820 */ /* 0x000fe20000400000 */
[----:B0-----:R-:W-:Y:S01]  /*1500*/  FMUL R39, R21, R22 ;  /* 0x0000001615277220 */ /* 0x001fe20000400000 */
[----:B------:R-:W-:Y:S01]  /*1510*/  @!P0 FMUL R19, R19, 16777216 ;  /* 0x4b80000013138820 */ /* 0x000fe20000400000 */
[----:B------:R-:W-:Y:S01]  /*1520*/  @!P0 FMUL R56, R56, 16777216 ;  /* 0x4b80000038388820 */ /* 0x000fe20000400000 */
[----:B------:R-:W-:Y:S01]  /*1530*/  FMUL R71, R36, R71 ;  /* 0x0000004724477220 */ /* 0x000fe20000400000 */
[----:B------:R-:W-:Y:S01]  /*1540*/  FMUL R61, R30, R61 ;  /* 0x0000003d1e3d7220 */ /* 0x000fe20000400000 */
[----:B------:R-:W-:Y:S01]  /*1550*/  FMUL R74, R37, R74 ;  /* 0x0000004a254a7220 */ /* 0x000fe20000400000 */
[----:B------:R-:W-:Y:S01]  /*1560*/  FMUL R60, R39, R60 ;  /* 0x0000003c273c7220 */ /* 0x000fe20000400000 */
[----:B------:R-:W0:Y:S08]  /*1570*/  MUFU.RCP R33, R33 ;  /* 0x0000002100217308 */ /* 0x000e300000001000 */
[----:B------:R-:W-:Y:S08]  /*1580*/  MUFU.RCP R28, R28 ;  /* 0x0000001c001c7308 */ /* 0x000ff00000001000 */
[----:B------:R-:W-:Y:S01]  /*1590*/  MUFU.RCP R23, R23 ;  /* 0x0000001700177308 */ /* 0x000fe20000001000 */
[----:B0-----:R-:W-:-:S02]  /*15a0*/  FMUL R57, R33, R34 ;  /* 0x0000002221397220 */ /* 0x001fc40000400000 */
[----:B------:R-:W0:Y:S05]  /*15b0*/  LDC.64 R32, c[0x0][0x248] ;  /* 0x00009200ff207b82 */ /* 0x000e2a0000000a00 */
[----:B------:R-:W-:Y:S08]  /*15c0*/  MUFU.RCP R18, R18 ;  /* 0x0000001200127308 */ /* 0x000ff00000001000 */
[----:B------:R-:W-:Y:S01]  /*15d0*/  MUFU.RCP R19, R19 ;  /* 0x0000001300137308 */ /* 0x000fe20000001000 */
[----:B------:R-:W-:Y:S01]  /*15e0*/  FMUL R59, R66, R59 ;  /* 0x0000003b423b7220 */ /* 0x000fe20000400000 */
[----:B-1----:R-:W-:Y:S01]  /*15f0*/  CS2R R16, SRZ ;  /* 0x0000000000107805 */ /* 0x002fe2000001ff00 */
[----:B------:R-:W-:Y:S01]  /*1600*/  IMAD.WIDE R40, R3, 0x4, R40 ;  /* 0x0000000403287825 */ /* 0x000fe200078e0228 */
[----:B--2---:R-:W-:-:S05]  /*1610*/  SEL R13, R13, RZ, !P4 ;  /* 0x000000ff0d0d7207 */ /* 0x004fca0006000000 */
[----:B------:R-:W-:-:S04]  /*1620*/  FADD R13, R13, 9.9999997473787516356e-06 ;  /* 0x3727c5ac0d0d7421 */ /* 0x000fc80000000000 */
[----:B------:R-:W1:Y:S01]  /*1630*/  MUFU.SQRT R20, R13 ;  /* 0x0000000d00147308 */ /* 0x000e620000002000 */
[----:B------:R-:W-:-:S05]  /*1640*/  SEL R12, R12, RZ, !P4 ;  /* 0x000000ff0c0c7207 */ /* 0x000fca0006000000 */
[----:B------:R-:W-:-:S04]  /*1650*/  FADD R12, R12, 9.9999997473787516356e-06 ;  /* 0x3727c5ac0c0c7421 */ /* 0x000fc80000000000 */
[----:B------:R-:W2:Y:S01]  /*1660*/  MUFU.SQRT R21, R12 ;  /* 0x0000000c00157308 */ /* 0x000ea20000002000 */
[----:B------:R-:W-:Y:S02]  /*1670*/  SEL R14, R14, RZ, !P4 ;  /* 0x000000ff0e0e7207 */ /* 0x000fe40006000000 */
[----:B-1----:R-:W-:-:S03]  /*1680*/  FSETP.GT.AND P5, PT, R20, 8.50705917302346158658e+37, PT ;  /* 0x7e8000001400780b */ /* 0x002fc60003fa4000 */
[----:B------:R-:W-:Y:S01]  /*1690*/  FADD R14, R14, 9.9999997473787516356e-06 ;  /* 0x3727c5ac0e0e7421 */ /* 0x000fe20000000000 */
[----:B------:R-:W-:Y:S02]  /*16a0*/  FSETP.GEU.AND P0, PT, R20, 1.175494350822287508e-38, PT ;  /* 0x008000001400780b */ /* 0x000fe40003f0e000 */
[----:B------:R-:W-:Y:S01]  /*16b0*/  FSEL R29, R69, 1, P5 ;  /* 0x3f800000451d7808 */ /* 0x000fe20002800000 */
[----:B------:R-:W1:Y:S01]  /*16c0*/  MUFU.SQRT R36, R14 ;  /* 0x0000000e00247308 */ /* 0x000e620000002000 */
[----:B------:R-:W-:-:S05]  /*16d0*/  SEL R15, R15, RZ, !P4 ;  /* 0x000000ff0f0f7207 */ /* 0x000fca0006000000 */
[----:B------:R-:W-:Y:S01]  /*16e0*/  @P5 FMUL R20, R20, 0.25 ;  /* 0x3e80000014145820 */ /* 0x000fe20000400000 */
[----:B--2---:R-:W-:Y:S01]  /*16f0*/  FSETP.GT.AND P5, PT, R21, 8.50705917302346158658e+37, PT ;  /* 0x7e8000001500780b */ /* 0x004fe20003fa4000 */
[----:B------:R-:W-:Y:S01]  /*1700*/  FADD R15, R15, 9.9999997473787516356e-06 ;  /* 0x3727c5ac0f0f7421 */ /* 0x000fe20000000000 */
[----:B------:R-:W-:-:S03]  /*1710*/  FSETP.GEU.AND P1, PT, R21, 1.175494350822287508e-38, PT ;  /* 0x008000001500780b */ /* 0x000fc60003f2e000 */
[----:B------:R-:W2:Y:S01]  /*1720*/  MUFU.SQRT R30, R15 ;  /* 0x0000000f001e7308 */ /* 0x000ea20000002000 */
[----:B------:R-:W-:-:S07]  /*1730*/  FSEL R37, R69, 1, P5 ;  /* 0x3f80000045257808 */ /* 0x000fce0002800000 */
[----:B------:R-:W-:Y:S01]  /*1740*/  @P5 FMUL R21, R21, 0.25 ;  /* 0x3e80000015155820 */ /* 0x000fe20000400000 */
[C---:B-1----:R-:W-:Y:S02]  /*1750*/  FSETP.GT.AND P5, PT, R36.reuse, 8.50705917302346158658e+37, PT ;  /* 0x7e8000002400780b */ /* 0x042fe40003fa4000 */
[----:B------:R-:W-:Y:S02]  /*1760*/  FSETP.GEU.AND P2, PT, R36, 1.175494350822287508e-38, PT ;  /* 0x008000002400780b */ /* 0x000fe40003f4e000 */
[----:B--2---:R-:W-:Y:S02]  /*1770*/  FSETP.GT.AND P6, PT, R30, 8.50705917302346158658e+37, PT ;  /* 0x7e8000001e00780b */ /* 0x004fe40003fc4000 */
[----:B------:R-:W-:-:S07]  /*1780*/  FSEL R39, R69, 1, P5 ;  /* 0x3f80000045277808 */ /* 0x000fce0002800000 */
[----:B------:R-:W-:Y:S01]  /*1790*/  @P5 FMUL R36, R36, 0.25 ;  /* 0x3e80000024245820 */ /* 0x000fe20000400000 */
[----:B------:R-:W-:-:S03]  /*17a0*/  FSETP.GEU.AND P5, PT, R30, 1.175494350822287508e-38, PT ;  /* 0x008000001e00780b */ /* 0x000fc60003fae000 */
[----:B------:R-:W-:-:S10]  /*17b0*/  @P6 FMUL R30, R30, 0.25 ;  /* 0x3e8000001e1e6820 */ /* 0x000fd40000400000 */
[----:B------:R-:W-:Y:S01]  /*17c0*/  @!P5 FMUL R30, R30, 16777216 ;  /* 0x4b8000001e1ed820 */ /* 0x000fe20000400000 */
[----:B------:R-:W-:-:S05]  /*17d0*/  FSEL R69, R69, 1, P6 ;  /* 0x3f80000045457808 */ /* 0x000fca0003000000 */
[----:B------:R-:W1:Y:S01]  /*17e0*/  MUFU.RCP R30, R30 ;  /* 0x0000001e001e7308 */ /* 0x000e620000001000 */
[----:B------:R-:W-:Y:S01]  /*17f0*/  @!P0 FMUL R20, R20, 16777216 ;  /* 0x4b80000014148820 */ /* 0x000fe20000400000 */
[----:B------:R-:W-:Y:S01]  /*1800*/  @!P5 FMUL R69, R69, 16777216 ;  /* 0x4b8000004545d820 */ /* 0x000fe20000400000 */
[----:B------:R-:W-:Y:S02]  /*1810*/  FMUL R12, R28, R35 ;  /* 0x000000231c0c7220 */ /* 0x000fe40000400000 */
[----:B------:R-:W2:Y:S01]  /*1820*/  LDC.64 R34, c[0x0][0x270] ;  /* 0x00009c00ff227b82 */ /* 0x000ea20000000a00 */
[----:B------:R-:W-:Y:S02]  /*1830*/  @!P2 FMUL R36, R36, 16777216 ;  /* 0x4b8000002424a820 */ /* 0x000fe40000400000 */
[----:B------:R-:W3:Y:S01]  /*1840*/  MUFU.RCP R20, R20 ;  /* 0x0000001400147308 */ /* 0x000ee20000001000 */
[----:B------:R-:W-:Y:S01]  /*1850*/  @!P2 FMUL R39, R39, 16777216 ;  /* 0x4b8000002727a820 */ /* 0x000fe20000400000 */
[----:B------:R-:W-:Y:S01]  /*1860*/  ISETP.NE.AND P2, PT, R63, RZ, PT ;  /* 0x000000ff3f00720c */ /* 0x000fe20003f45270 */
[----:B------:R-:W-:Y:S01]  /*1870*/  FMUL R63, R23, R38 ;  /* 0x00000026173f7220 */ /* 0x000fe20000400000 */
[----:B------:R-:W-:Y:S01]  /*1880*/  @!P0 FMUL R29, R29, 16777216 ;  /* 0x4b8000001d1d8820 */ /* 0x000fe20000400000 */
[----:B------:R-:W-:Y:S01]  /*1890*/  @!P1 FMUL R21, R21, 16777216 ;  /* 0x4b80000015159820 */ /* 0x000fe20000400000 */
[----:B------:R-:W-:Y:S01]  /*18a0*/  @!P1 FMUL R37, R37, 16777216 ;  /* 0x4b80000025259820 */ /* 0x000fe20000400000 */
[----:B-1----:R-:W-:Y:S01]  /*18b0*/  FMUL R80, R30, R69 ;  /* 0x000000451e507220 */ /* 0x002fe20000400000 */
[----:B------:R-:W-:Y:S01]  /*18c0*/  ISETP.NE.AND P0, PT, R65, RZ, PT ;  /* 0x000000ff4100720c */ /* 0x000fe20003f05270 */
[----:B------:R-:W1:Y:S01]  /*18d0*/  LDC.64 R68, c[0x0][0x2a0] ;  /* 0x0000a800ff447b82 */ /* 0x000e620000000a00 */
[----:B------:R-:W-:Y:S01]  /*18e0*/  ISETP.NE.AND P1, PT, R64, RZ, PT ;  /* 0x000000ff4000720c */ /* 0x000fe20003f25270 */
[----:B------:R-:W-:Y:S01]  /*18f0*/  FMUL R63, R63, R24 ;  /* 0x000000183f3f7220 */ /* 0x000fe20000400000 */
[----:B------:R-:W-:Y:S01]  /*1900*/  ISETP.NE.AND P6, PT, R67, 0x100, PT ;  /* 0x000001004300780c */ /* 0x000fe20003fc5270 */
[----:B------:R4:W5:Y:S04]  /*1910*/  MUFU.RCP R24, R21 ;  /* 0x0000001500187308 */ /* 0x0009680000001000 */
[----:B------:R-:W1:Y:S01]  /*1920*/  LDC.64 R64, c[0x0][0x2a8] ;  /* 0x0000aa00ff407b82 */ /* 0x000e620000000a00 */
[----:B---3--:R-:W-:-:S03]  /*1930*/  FMUL R78, R20, R29 ;  /* 0x0000001d144e7220 */ /* 0x008fc60000400000 */
[----:B------:R-:W3:Y:S01]  /*1940*/  MUFU.RCP R36, R36 ;  /* 0x0000002400247308 */ /* 0x000ee20000001000 */
[----:B------:R-:W-:Y:S01]  /*1950*/  FMUL R66, R18, R31 ;  /* 0x0000001f12427220 */ /* 0x000fe20000400000 */
[----:B------:R-:W-:Y:S01]  /*1960*/  FMUL R13, R19, R56 ;  /* 0x00000038130d7220 */ /* 0x000fe20000400000 */
[----:B----4-:R-:W-:Y:S02]  /*1970*/  CS2R R20, SRZ ;  /* 0x0000000000147805 */ /* 0x010fe4000001ff00 */
[----:B------:R-:W-:Y:S02]  /*1980*/  CS2R R22, SRZ ;  /* 0x0000000000167805 */ /* 0x000fe4000001ff00 */
[----:B------:R-:W-:Y:S01]  /*1990*/  CS2R R18, SRZ ;  /* 0x0000000000127805 */ /* 0x000fe2000001ff00 */
[----:B0-----:R-:W-:-:S04]  /*19a0*/  IMAD.WIDE R28, R3, 0x4, R32 ;  /* 0x00000004031c7825 */ /* 0x001fc800078e0220 */
[----:B------:R-:W-:Y:S01]  /*19b0*/  FMUL R58, R57, R58 ;  /* 0x0000003a393a7220 */ /* 0x000fe20000400000 */
[----:B------:R-:W-:Y:S01]  /*19c0*/  FMUL R57, R12, R27 ;  /* 0x0000001b0c397220 */ /* 0x000fe20000400000 */
[----:B------:R-:W-:Y:S01]  /*19d0*/  FMUL R56, R13, R26 ;  /* 0x0000001a0d387220 */ /* 0x000fe20000400000 */
[----:B------:R-:W-:Y:S01]  /*19e0*/  CS2R R12, SRZ ;  /* 0x00000000000c7805 */ /* 0x000fe2000001ff00 */
[----:B------:R0:W4:Y:S01]  /*19f0*/  @!P6 LDG.E.EL.128 R20, desc[UR4][R28.64+-0x400] ;  /* 0xfffc00041c14e981 */ /* 0x000122000c2e1d00 */
[----:B------:R-:W-:Y:S02]  /*1a00*/  CS2R R14, SRZ ;  /* 0x00000000000e7805 */ /* 0x000fe4000001ff00 */
[----:B------:R-:W-:Y:S01]  /*1a10*/  CS2R R30, SRZ ;  /* 0x00000000001e7805 */ /* 0x000fe2000001ff00 */
[----:B-----5:R-:W-:Y:S01]  /*1a20*/  FMUL R79, R24, R37 ;  /* 0x00000025184f7220 */ /* 0x020fe20000400000 */
[----:B------:R2:W5:Y:S01]  /*1a30*/  @!P6 LDG.E.EL.128 R16, desc[UR4][R40.64+-0x400] ;  /* 0xfffc00042810e981 */ /* 0x000562000c2e1d00 */
[----:B---3--:R-:W-:Y:S01]  /*1a40*/  FMUL R81, R36, R39 ;  /* 0x0000002724517220 */ /* 0x008fe20000400000 */
[----:B0-----:R-:W-:Y:S01]  /*1a50*/  CS2R R28, SRZ ;  /* 0x00000000001c7805 */ /* 0x001fe2000001ff00 */
[----:B------:R-:W-:Y:S01]  /*1a60*/  FMUL R78, R78, R55 ;  /* 0x000000374e4e7220 */ /* 0x000fe20000400000 */
[----:B------:R0:W3:Y:S01]  /*1a70*/  @!P6 LDG.E.EL.128 R12, desc[UR4][R42.64+-0x400] ;  /* 0xfffc00042a0ce981 */ /* 0x0000e2000c2e1d00 */
[----:B--2---:R-:W-:-:S04]  /*1a80*/  IMAD.WIDE R40, R3, 0x4, R34 ;  /* 0x0000000403287825 */ /* 0x004fc800078e0222 */
[----:B------:R-:W-:Y:S01]  /*1a90*/  FMUL R79, R79, R54 ;  /* 0x000000364f4f7220 */ /* 0x000fe20000400000 */
[----:B------:R-:W-:Y:S02]  /*1aa0*/  CS2R R36, SRZ ;  /* 0x0000000000247805 */ /* 0x000fe4000001ff00 */
[----:B------:R-:W-:Y:S01]  /*1ab0*/  CS2R R38, SRZ ;  /* 0x0000000000267805 */ /* 0x000fe2000001ff00 */
[C---:B-1----:R-:W-:Y:S01]  /*1ac0*/  IMAD.WIDE R54, R0.reuse, 0x4, R68 ;  /* 0x0000000400367825 */ /* 0x042fe200078e0244 */
[----:B------:R1:W2:Y:S01]  /*1ad0*/  @!P2 LDG.E.EL.128 R28, desc[UR4][R40.64+-0x800] ;  /* 0xfff80004281ca981 */ /* 0x0002a2000c2e1d00 */
[----:B0-----:R-:W-:Y:S02]  /*1ae0*/  CS2R R42, SRZ ;  /* 0x00000000002a7805 */ /* 0x001fe4000001ff00 */
[----:B------:R-:W-:Y:S01]  /*1af0*/  IMAD.WIDE R76, R0, 0x4, R64 ;  /* 0x00000004004c7825 */ /* 0x000fe200078e0240 */
[----:B------:R-:W2:Y:S01]  /*1b00*/  @!P4 LDG.E.EL.128 R36, desc[UR4][R54.64+-0xc00] ;  /* 0xfff400043624c981 */ /* 0x000ea2000c2e1d00 */
[----:B-1----:R-:W-:-:S06]  /*1b10*/  CS2R R40, SRZ ;  /* 0x0000000000287805 */ /* 0x002fcc000001ff00 */
[----:B------:R-:W3:Y:S01]  /*1b20*/  @!P4 LDG.E.EL.128 R40, desc[UR4][R76.64+-0xc00] ;  /* 0xfff400044c28c981 */ /* 0x000ee2000c2e1d00 */
[----:B------:R-:W-:Y:S01]  /*1b30*/  FMUL R66, R66, R25 ;  /* 0x0000001942427220 */ /* 0x000fe20000400000 */
[----:B------:R-:W-:Y:S02]  /*1b40*/  CS2R R24, SRZ ;  /* 0x0000000000187805 */ /* 0x000fe4000001ff00 */
[----:B------:R-:W-:Y:S01]  /*1b50*/  CS2R R26, SRZ ;  /* 0x00000000001a7805 */ /* 0x000fe2000001ff00 */
[----:B------:R-:W-:-:S04]  /*1b60*/  IMAD.WIDE R32, R0, 0x4, R32 ;  /* 0x0000000400207825 */ /* 0x000fc800078e0220 */
[----:B------:R-:W-:Y:S01]  /*1b70*/  FMUL R80, R80, R53 ;  /* 0x0000003550507220 */ /* 0x000fe20000400000 */
[----:B------:R-:W-:Y:S01]  /*1b80*/  FMUL R81, R81, R52 ;  /* 0x0000003451517220 */ /* 0x000fe20000400000 */
[----:B------:R-:W-:Y:S01]  /*1b90*/  IMAD.WIDE R52, R0, 0x4, R34 ;  /* 0x0000000400347825 */ /* 0x000fe200078e0222 */
[----:B------:R0:W4:Y:S01]  /*1ba0*/  @!P1 LDG.E.EL.128 R24, desc[UR4][R32.64+-0x400] ;  /* 0xfffc000420189981 */ /* 0x000122000c2e1d00 */
[----:B------:R-:W-:Y:S02]  /*1bb0*/  CS2R R34, SRZ ;  /* 0x0000000000227805 */ /* 0x000fe4000001ff00 */
[----:B0-----:R-:W-:-:S06]  /*1bc0*/  CS2R R32, SRZ ;  /* 0x0000000000207805 */ /* 0x001fcc000001ff00 */
[----:B------:R2:W4:Y:S01]  /*1bd0*/  @!P0 LDG.E.EL.128 R32, desc[UR4][R52.64+-0x800] ;  /* 0xfff8000434208981 */ /* 0x000522000c2e1d00 */
[----:B------:R-:W-:-:S04]  /*1be0*/  IMAD.WIDE R68, R3, 0x4, R68 ;  /* 0x0000000403447825 */ /* 0x000fc800078e0244 */
[----:B------:R-:W-:Y:S01]  /*1bf0*/  IMAD.WIDE R64, R3, 0x4, R64 ;  /* 0x0000000403407825 */ /* 0x000fe200078e0240 */
[----:B--2---:R-:W-:Y:S02]  /*1c00*/  SEL R53, R38, RZ, !P4 ;  /* 0x000000ff26357207 */ /* 0x004fe40006000000 */
[----:B------:R-:W-:Y:S02]  /*1c10*/  SEL R38, R39, RZ, !P4 ;  /* 0x000000ff27267207 */ /* 0x000fe40006000000 */
[----:B------:R-:W-:Y:S02]  /*1c20*/  SEL R39, R36, RZ, !P4 ;  /* 0x000000ff24277207 */ /* 0x000fe40006000000 */
[----:B------:R-:W-:Y:S02]  /*1c30*/  SEL R36, R37, RZ, !P4 ;  /* 0x000000ff25247207 */ /* 0x000fe40006000000 */
[----:B---3--:R-:W-:Y:S02]  /*1c40*/  SEL R42, R42, RZ, !P4 ;  /* 0x000000ff2a2a7207 */ /* 0x008fe40006000000 */
[----:B------:R-:W-:-:S02]  /*1c50*/  SEL R43, R43, RZ, !P4 ;  /* 0x000000ff2b2b7207 */ /* 0x000fc40006000000 */
[----:B------:R-:W-:Y:S02]  /*1c60*/  SEL R40, R40, RZ, !P4 ;  /* 0x000000ff28287207 */ /* 0x000fe40006000000 */
[----:B------:R-:W-:Y:S01]  /*1c70*/  SEL R41, R41, RZ, !P4 ;  /* 0x000000ff29297207 */ /* 0x000fe20006000000 */
[----:B------:R-:W-:Y:S01]  /*1c80*/  FFMA R52, R53, R81, R42 ;  /* 0x0000005135347223 */ /* 0x000fe2000000002a */
[----:B------:R-:W-:Y:S01]  /*1c90*/  FFMA R53, R38, R80, R43 ;  /* 0x0000005026357223 */ /* 0x000fe2000000002b */
[----:B------:R-:W-:Y:S01]  /*1ca0*/  FFMA R54, R39, R79, R40 ;  /* 0x0000004f27367223 */ /* 0x000fe20000000028 */
[----:B------:R-:W-:Y:S01]  /*1cb0*/  CS2R R38, SRZ ;  /* 0x0000000000267805 */ /* 0x000fe2000001ff00 */
[----:B------:R-:W-:Y:S01]  /*1cc0*/  FFMA R55, R36, R78, R41 ;  /* 0x0000004e24377223 */ /* 0x000fe20000000029 */
[----:B------:R-:W-:Y:S02]  /*1cd0*/  CS2R R36, SRZ ;  /* 0x0000000000247805 */ /* 0x000fe4000001ff00 */
[----:B------:R-:W-:-:S02]  /*1ce0*/  CS2R R40, SRZ ;  /* 0x0000000000287805 */ /* 0x000fc4000001ff00 */
[----:B------:R-:W-:Y:S02]  /*1cf0*/  CS2R R42, SRZ ;  /* 0x00000000002a7805 */ /* 0x000fe4000001ff00 */
[----:B------:R0:W2:Y:S04]  /*1d00*/  @!P3 LDG.E.EL.128 R36, desc[UR4][R68.64+-0xc00] ;  /* 0xfff400044424b981 */ /* 0x0000a8000c2e1d00 */
[----:B------:R1:W3:Y:S01]  /*1d10*/  @!P3 LDG.E.EL.128 R40, desc[UR4][R64.64+-0xc00] ;  /* 0xfff400044028b981 */ /* 0x0002e2000c2e1d00 */
[----:B0-----:R-:W0:Y:S08]  /*1d20*/  LDC.64 R68, c[0x0][0x228] ;  /* 0x00008a00ff447b82 */ /* 0x001e300000000a00 */
[----:B-1----:R-:W1:Y:S01]  /*1d30*/  LDC.64 R64, c[0x0][0x230] ;  /* 0x00008c00ff407b82 */ /* 0x002e620000000a00 */
[C---:B------:R-:W-:Y:S01]  /*1d40*/  ISETP.GE.AND P6, PT, R0.reuse, 0x100, PT ;  /* 0x000001000000780c */ /* 0x040fe20003fc6270 */
[----:B0-----:R-:W-:-:S04]  /*1d50*/  IMAD.WIDE R78, R0, 0x4, R68 ;  /* 0x00000004004e7825 */ /* 0x001fc800078e0244 */
[----:B-1----:R-:W-:Y:S01]  /*1d60*/  IMAD.WIDE R80, R0, 0x4, R64 ;  /* 0x0000000400507825 */ /* 0x002fe200078e0240 */
[----:B--2---:R-:W-:Y:S02]  /*1d70*/  SEL R77, R38, RZ, !P3 ;  /* 0x000000ff264d7207 */ /* 0x004fe40005800000 */
[----:B------:R-:W-:Y:S02]  /*1d80*/  SEL R38, R39, RZ, !P3 ;  /* 0x000000ff27267207 */ /* 0x000fe40005800000 */
[----:B------:R-:W-:Y:S02]  /*1d90*/  SEL R36, R36, RZ, !P3 ;  /* 0x000000ff24247207 */ /* 0x000fe40005800000 */
[----:B---3--:R-:W-:Y:S02]  /*1da0*/  SEL R39, R40, RZ, !P3 ;  /* 0x000000ff28277207 */ /* 0x008fe40005800000 */
[----:B------:R-:W-:Y:S02]  /*1db0*/  SEL R42, R42, RZ, !P3 ;  /* 0x000000ff2a2a7207 */ /* 0x000fe40005800000 */
[----:B------:R-:W-:Y:S01]  /*1dc0*/  SEL R43, R43, RZ, !P3 ;  /* 0x000000ff2b2b7207 */ /* 0x000fe20005800000 */
[----:B------:R-:W-:Y:S01]  /*1dd0*/  FFMA R63, R36, R63, R39 ;  /* 0x0000003f243f7223 */ /* 0x000fe20000000027 */
[----:B------:R-:W-:-:S02]  /*1de0*/  SEL R37, R37, RZ, !P3 ;  /* 0x000000ff25257207 */ /* 0x000fc40005800000 */
[----:B------:R-:W-:Y:S01]  /*1df0*/  SEL R36, R41, RZ, !P3 ;  /* 0x000000ff29247207 */ /* 0x000fe20005800000 */
[----:B------:R-:W-:Y:S01]  /*1e00*/  FFMA R56, R77, R56, R42 ;  /* 0x000000384d387223 */ /* 0x000fe2000000002a */
[----:B------:R-:W-:Y:S01]  /*1e10*/  FFMA R57, R38, R57, R43 ;  /* 0x0000003926397223 */ /* 0x000fe2000000002b */
[----:B------:R-:W-:Y:S02]  /*1e20*/  CS2R R38, SRZ ;  /* 0x0000000000267805 */ /* 0x000fe4000001ff00 */
[----:B------:R-:W-:Y:S01]  /*1e30*/  CS2R R40, SRZ ;  /* 0x0000000000287805 */ /* 0x000fe2000001ff00 */
[----:B------:R-:W-:Y:S01]  /*1e40*/  FFMA R66, R37, R66, R36 ;  /* 0x0000004225427223 */ /* 0x000fe20000000024 */
[----:B------:R-:W-:Y:S02]  /*1e50*/  CS2R R36, SRZ ;  /* 0x0000000000247805 */ /* 0x000fe4000001ff00 */
[----:B------:R-:W-:-:S04]  /*1e60*/  CS2R R42, SRZ ;  /* 0x00000000002a7805 */ /* 0x000fc8000001ff00 */
[----:B------:R-:W2:Y:S04]  /*1e70*/  @!P6 LDG.E.EL.128 R36, desc[UR4][R78.64] ;  /* 0x000000044e24e981 */ /* 0x000ea8000c2e1d00 */
[----:B------:R-:W3:Y:S01]  /*1e80*/  @!P6 LDG.E.EL.128 R40, desc[UR4][R80.64] ;  /* 0x000000045028e981 */ /* 0x000ee2000c2e1d00 */
[----:B------:R-:W-:-:S04]  /*1e90*/  IMAD.WIDE R68, R3, 0x4, R68 ;  /* 0x0000000403447825 */ /* 0x000fc800078e0244 */
[----:B------:R-:W-:Y:S01]  /*1ea0*/  IMAD.WIDE R64, R3, 0x4, R64 ;  /* 0x0000000403407825 */ /* 0x000fe200078e0240 */
[----:B--2---:R-:W-:Y:S02]  /*1eb0*/  SEL R37, R37, RZ, !P6 ;  /* 0x000000ff25257207 */ /* 0x004fe40007000000 */
[----:B---3--:R-:W-:Y:S02]  /*1ec0*/  SEL R82, R41, RZ, !P6 ;  /* 0x000000ff29527207 */ /* 0x008fe40007000000 */
[----:B------:R-:W-:-:S03]  /*1ed0*/  SEL R36, R36, RZ, !P6 ;  /* 0x000000ff24247207 */ /* 0x000fc60007000000 */
[----:B------:R-:W-:Y:S01]  /*1ee0*/  FFMA R58, R37, R58, R82 ;  /* 0x0000003a253a7223 */ /* 0x000fe20000000052 */
[----:B------:R-:W-:Y:S02]  /*1ef0*/  SEL R37, R40, RZ, !P6 ;  /* 0x000000ff28257207 */ /* 0x000fe40007000000 */
[----:B------:R-:W-:Y:S02]  /*1f00*/  SEL R39, R39, RZ, !P6 ;  /* 0x000000ff27277207 */ /* 0x000fe40007000000 */
[----:B------:R-:W-:Y:S01]  /*1f10*/  SEL R38, R38, RZ, !P6 ;  /* 0x000000ff26267207 */ /* 0x000fe20007000000 */
[----:B------:R-:W-:Y:S01]  /*1f20*/  FFMA R59, R36, R59, R37 ;  /* 0x0000003b243b7223 */ /* 0x000fe20000000025 */
[----:B------:R-:W-:Y:S02]  /*1f30*/  SEL R36, R43, RZ, !P6 ;  /* 0x000000ff2b247207 */ /* 0x000fe40007000000 */
[----:B------:R-:W-:Y:S02]  /*1f40*/  SEL R37, R42, RZ, !P6 ;  /* 0x000000ff2a257207 */ /* 0x000fe40007000000 */
[----:B------:R-:W-:Y:S01]  /*1f50*/  ISETP.GE.AND P6, PT, R3, 0x100, PT ;  /* 0x000001000300780c */ /* 0x000fe20003fc6270 */
[----:B------:R-:W-:Y:S01]  /*1f60*/  FFMA R60, R39, R60, R36 ;  /* 0x0000003c273c7223 */ /* 0x000fe20000000024 */
[----:B------:R-:W-:Y:S01]  /*1f70*/  CS2R R40, SRZ ;  /* 0x0000000000287805 */ /* 0x000fe2000001ff00 */
[----:B------:R-:W-:Y:S01]  /*1f80*/  FFMA R61, R38, R61, R37 ;  /* 0x0000003d263d7223 */ /* 0x000fe20000000025 */
[----:B------:R-:W-:-:S02]  /*1f90*/  CS2R R36, SRZ ;  /* 0x0000000000247805 */ /* 0x000fc4000001ff00 */
[----:B------:R-:W-:Y:S02]  /*1fa0*/  CS2R R38, SRZ ;  /* 0x0000000000267805 */ /* 0x000fe4000001ff00 */
[----:B------:R-:W-:-:S05]  /*1fb0*/  CS2R R42, SRZ ;  /* 0x00000000002a7805 */ /* 0x000fca000001ff00 */
[----:B------:R-:W2:Y:S04]  /*1fc0*/  @!P6 LDG.E.EL.128 R36, desc[UR4][R68.64] ;  /* 0x000000044424e981 */ /* 0x000ea8000c2e1d00 */
[----:B------:R-:W3:Y:S01]  /*1fd0*/  @!P6 LDG.E.EL.128 R40, desc[UR4][R64.64] ;  /* 0x000000044028e981 */ /* 0x000ee2000c2e1d00 */
[----:B------:R-:W-:Y:S02]  /*1fe0*/  P2R R75, PR, RZ, 0x1 ;  /* 0x00000001ff4b7803 */ /* 0x000fe40000000000 */
[----:B------:R-:W-:Y:S02]  /*1ff0*/  FSETP.GEU.AND P0, PT, R53, RZ, PT ;  /* 0x000000ff3500720b */ /* 0x000fe40003f0e000 */
[----:B------:R-:W-:Y:S02]  /*2000*/  P2R R77, PR, RZ, 0x8 ;  /* 0x00000008ff4d7803 */ /* 0x000fe40000000000 */
[----:B------:R-:W-:-:S02]  /*2010*/  P2R R76, PR, RZ, 0x10 ;  /* 0x00000010ff4c7803 */ /* 0x000fc40000000000 */
[----:B------:R-:W-:Y:S02]  /*2020*/  P2R R73, PR, RZ, 0x4 ;  /* 0x00000004ff497803 */ /* 0x000fe40000000000 */
[----:B------:R-:W-:Y:S01]  /*2030*/  P2R R72, PR, RZ, 0x2 ;  /* 0x00000002ff487803 */ /* 0x000fe20000000000 */
[----:B------:R-:W-:Y:S01]  /*2040*/  VIADD R80, R2, 0x3 ;  /* 0x0000000302507836 */ /* 0x000fe20000000000 */
[----:B--2---:R-:W-:Y:S02]  /*2050*/  SEL R37, R37, RZ, !P6 ;  /* 0x000000ff25257207 */ /* 0x004fe40007000000 */
[----:B---3--:R-:W-:Y:S02]  /*2060*/  SEL R78, R41, RZ, !P6 ;  /* 0x000000ff294e7207 */ /* 0x008fe40007000000 */
[----:B------:R-:W-:-:S03]  /*2070*/  SEL R36, R36, RZ, !P6 ;  /* 0x000000ff24247207 */ /* 0x000fc60007000000 */
[----:B------:R-:W-:Y:S01]  /*2080*/  FFMA R41, R37, R74, R78 ;  /* 0x0000004a25297223 */ /* 0x000fe2000000004e */
[----:B------:R-:W-:Y:S02]  /*2090*/  SEL R37, R40, RZ, !P6 ;  /* 0x000000ff28257207 */ /* 0x000fe40007000000 */
[----:B------:R-:W-:-:S03]  /*20a0*/  SEL R39, R39, RZ, !P6 ;  /* 0x000000ff27277207 */ /* 0x000fc60007000000 */
[----:B------:R-:W-:Y:S01]  /*20b0*/  FFMA R40, R36, R71, R37 ;  /* 0x0000004724287223 */ /* 0x000fe20000000025 */
[----:B------:R-:W-:Y:S02]  /*20c0*/  SEL R36, R43, RZ, !P6 ;  /* 0x000000ff2b247207 */ /* 0x000fe40007000000 */
[----:B------:R-:W-:Y:S02]  /*20d0*/  SEL R37, R38, RZ, !P6 ;  /* 0x000000ff26257207 */ /* 0x000fe40007000000 */
[----:B------:R-:W-:Y:S02]  /*20e0*/  FSETP.GEU.AND P5, PT, R40, RZ, PT ;  /* 0x000000ff2800720b */ /* 0x000fe40003fae000 */
[----:B------:R-:W-:Y:S01]  /*20f0*/  SEL R42, R42, RZ, !P6 ;  /* 0x000000ff2a2a7207 */ /* 0x000fe20007000000 */
[----:B------:R-:W-:Y:S01]  /*2100*/  FFMA R43, R39, R70, R36 ;  /* 0x00000046272b7223 */ /* 0x000fe20000000024 */
[----:B------:R-:W-:Y:S02]  /*2110*/  SEL R36, RZ, 0x1, P5 ;  /* 0x00000001ff247807 */ /* 0x000fe40002800000 */
[----:B------:R-:W-:Y:S01]  /*2120*/  FSETP.GEU.AND P5, PT, R41, RZ, PT ;  /* 0x000000ff2900720b */ /* 0x000fe20003fae000 */
[----:B------:R-:W-:-:S03]  /*2130*/  FFMA R42, R37, R62, R42 ;  /* 0x0000003e252a7223 */ /* 0x000fc6000000002a */
[----:B------:R-:W-:Y:S02]  /*2140*/  SEL R37, RZ, 0x1fffe, P5 ;  /* 0x0001fffeff257807 */ /* 0x000fe40002800000 */
[----:B------:R-:W-:-:S03]  /*2150*/  FSETP.GEU.AND P5, PT, R42, RZ, PT ;  /* 0x000000ff2a00720b */ /* 0x000fc60003fae000 */
[----:B------:R-:W-:Y:S01]  /*2160*/  IMAD.IADD R38, R36, 0x1, R37 ;  /* 0x0000000124267824 */ /* 0x000fe200078e0225 */
[----:B------:R-:W-:Y:S02]  /*2170*/  SEL R36, RZ, 0x4, P5 ;  /* 0x00000004ff247807 */ /* 0x000fe40002800000 */
[----:B------:R-:W-:Y:S02]  /*2180*/  FSETP.GEU.AND P5, PT, R43, RZ, PT ;  /* 0x000000ff2b00720b */ /* 0x000fe40003fae000 */
[----:B------:R-:W-:Y:S02]  /*2190*/  LOP3.LUT R38, R38, 0x3, RZ, 0xc0, !PT ;  /* 0x0000000326267812 */ /* 0x000fe400078ec0ff */
[----:B------:R-:W-:Y:S02]  /*21a0*/  SEL R37, RZ, 0x7fff8, P5 ;  /* 0x0007fff8ff257807 */ /* 0x000fe40002800000 */
[----:B------:R-:W-:Y:S02]  /*21b0*/  FSETP.GEU.AND P5, PT, R59, RZ, PT ;  /* 0x000000ff3b00720b */ /* 0x000fe40003fae000 */
[----:B------:R-:W-:-:S02]  /*21c0*/  IADD3 R36, R38, R37, R36 ;  /* 0x0000002526247210 */ /* 0x000fc40007ffe024 */
[----:B------:R-:W-:Y:S02]  /*21d0*/  SEL R37, RZ, 0x1, P5 ;  /* 0x00000001ff257807 */ /* 0x000fe40002800000 */
[----:B------:R-:W-:-:S04]  /*21e0*/  FSETP.GEU.AND P5, PT, R58, RZ, PT ;  /* 0x000000ff3a00720b */ /* 0x000fc80003fae000 */
        /* <DEDUP_REMOVED lines=21> */
[----:B------:R-:W-:Y:S02]  /*2340*/  SEL R39, RZ, 0x1, P0 ;  /* 0x00000001ff277807 */ /* 0x000fe40000000000 */
[----:B------:R-:W-:-:S03]  /*2350*/  FSETP.GEU.AND P5, PT, R55, RZ, PT ;  /* 0x000000ff3700720b */ /* 0x000fc60003fae000 */
[----:B------:R-:W-:Y:S01]  /*2360*/  IMAD.IADD R64, R39, 0x1, R62 ;  /* 0x0000000127407824 */ /* 0x000fe200078e023e */
[----:B------:R-:W-:Y:S02]  /*2370*/  SEL R39, RZ, 0x4, P5 ;  /* 0x00000004ff277807 */ /* 0x000fe40002800000 */
[----:B------:R-:W-:Y:S02]  /*2380*/  FSETP.GEU.AND P5, PT, R54, RZ, PT ;  /* 0x000000ff3600720b */ /* 0x000fe40003fae000 */
[----:B------:R-:W-:Y:S02]  /*2390*/  LOP3.LUT R64, R64, 0x3, RZ, 0xc0, !PT ;  /* 0x0000000340407812 */ /* 0x000fe400078ec0ff */
[----:B------:R-:W-:Y:S01]  /*23a0*/  SEL R62, RZ, 0x7fff8, P5 ;  /* 0x0007fff8ff3e7807 */ /* 0x000fe20002800000 */
[----:B------:R-:W-:-:S03]  /*23b0*/  IMAD.SHL.U32 R36, R36, 0x100, RZ ;  /* 0x0000010024247824 */ /* 0x000fc600078e00ff */
[----:B------:R-:W-:-:S04]  /*23c0*/  IADD3 R39, R64, R62, R39 ;  /* 0x0000003e40277210 */ /* 0x000fc80007ffe027 */
[----:B------:R-:W-:Y:S02]  /*23d0*/  LOP3.LUT R39, R39, 0xf, RZ, 0xc0, !PT ;  /* 0x0000000f27277812 */ /* 0x000fe400078ec0ff */
[----:B------:R-:W-:-:S03]  /*23e0*/  LOP3.LUT R36, R36, 0xf00, RZ, 0xe2, !PT ;  /* 0x00000f0024247812 */ /* 0x000fc600078ee2ff */
[----:B------:R-:W-:Y:S02]  /*23f0*/  IMAD R38, R38, 0x10, R39 ;  /* 0x0000001026267824 */ /* 0x000fe400078e0227 */
[----:B------:R-:W-:-:S03]  /*2400*/  IMAD R36, R37, 0x1000, R36 ;  /* 0x0000100025247824 */ /* 0x000fc600078e0224 */
[----:B------:R-:W-:-:S05]  /*2410*/  LOP3.LUT R37, R38, 0xff, RZ, 0xc0, !PT ;  /* 0x000000ff26257812 */ /* 0x000fca00078ec0ff */
[----:B------:R-:W-:-:S05]  /*2420*/  IMAD.IADD R36, R36, 0x1, R37 ;  /* 0x0000000124247824 */ /* 0x000fca00078e0225 */
[----:B------:R-:W-:-:S04]  /*2430*/  LOP3.LUT R62, R36, 0xffff, RZ, 0xc0, !PT ;  /* 0x0000ffff243e7812 */ /* 0x000fc800078ec0ff */
[----:B------:R-:W-:-:S04]  /*2440*/  SHF.R.U32.HI R36, RZ, 0x6, R62 ;  /* 0x00000006ff247819 */ /* 0x000fc8000001163e */
[----:B------:R-:W-:-:S04]  /*2450*/  LOP3.LUT R36, R36, 0x1, RZ, 0xc0, !PT ;  /* 0x0000000124247812 */ /* 0x000fc800078ec0ff */
[----:B------:R-:W-:Y:S02]  /*2460*/  ISETP.NE.U32.AND P3, PT, R36, 0x1, PT ;  /* 0x000000012400780c */ /* 0x000fe40003f65070 */
        /* <DEDUP_REMOVED lines=11> */
[----:B------:R-:W-:Y:S01]  /*2520*/  ISETP.NE.U32.AND P1, PT, R36, 0x1, PT ;  /* 0x000000012400780c */ /* 0x000fe20003f25070 */
[----:B------:R-:W-:-:S05]  /*2530*/  IMAD.HI R36, R2, 0x66666667, RZ ;  /* 0x6666666702247827 */ /* 0x000fca00078e02ff */
[----:B------:R-:W-:-:S04]  /*2540*/  SHF.R.U32.HI R37, RZ, 0x1f, R36 ;  /* 0x0000001fff257819 */ /* 0x000fc80000011624 */
[CC--:B------:R-:W-:Y:S02]  /*2550*/  LEA.HI.SX32 R39, R36.reuse, R37.reuse, 0x17 ;  /* 0x0000002524277211 */ /* 0x0c0fe400078fbaff */
[----:B------:R-:W-:Y:S01]  /*2560*/  LEA.HI.SX32 R36, R36, R37, 0x15 ;  /* 0x0000002524247211 */ /* 0x000fe200078faaff */
[----:B------:R-:W-:-:S03]  /*2570*/  IMAD.HI R37, R2, 0x66666667, RZ ;  /* 0x6666666702257827 */ /* 0x000fc600078e02ff */
[----:B------:R-:W-:Y:S02]  /*2580*/  LEA.HI R36, R36, R36, RZ, 0x2 ;  /* 0x0000002424247211 */ /* 0x000fe400078f10ff */
[----:B------:R-:W-:Y:S02]  /*2590*/  SHF.R.U32.HI R38, RZ, 0x1f, R37 ;  /* 0x0000001fff267819 */ /* 0x000fe40000011625 */
[----:B------:R-:W-:Y:S02]  /*25a0*/  LOP3.LUT R36, R36, 0xfffffffc, RZ, 0xc0, !PT ;  /* 0xfffffffc24247812 */ /* 0x000fe400078ec0ff */
[----:B------:R-:W-:-:S05]  /*25b0*/  LEA.HI.SX32 R79, R37, R38, 0x15 ;  /* 0x00000026254f7211 */ /* 0x000fca00078faaff */
[----:B------:R-:W-:Y:S01]  /*25c0*/  IMAD.IADD R79, R79, 0x1, -R36 ;  /* 0x000000014f4f7824 */ /* 0x000fe200078e0a24 */
[----:B------:R-:W-:Y:S02]  /*25d0*/  SHF.R.S32.HI R36, RZ, 0x1f, R39 ;  /* 0x0000001fff247819 */ /* 0x000fe40000011427 */
[CC--:B------:R-:W-:Y:S02]  /*25e0*/  LEA.HI.SX32 R69, R37.reuse, R38.reuse, 0x17 ;  /* 0x0000002625457211 */ /* 0x0c0fe400078fbaff */
[----:B------:R-:W-:Y:S02]  /*25f0*/  LEA.HI.SX32 R68, R37, R38, 0x13 ;  /* 0x0000002625447211 */ /* 0x000fe400078f9aff */
[CC--:B------:R-:W-:Y:S02]  /*2600*/  LEA.HI R37, R36.reuse, R39.reuse, RZ, 0x2 ;  /* 0x0000002724257211 */ /* 0x0c0fe400078f10ff */
[----:B------:R-:W-:Y:S02]  /*2610*/  LEA.HI R36, R36, R39, RZ, 0x4 ;  /* 0x0000002724247211 */ /* 0x000fe400078f20ff */
[----:B------:R-:W-:-:S02]  /*2620*/  LOP3.LUT R37, R37, 0xfffffffc, RZ, 0xc0, !PT ;  /* 0xfffffffc25257812 */ /* 0x000fc400078ec0ff */
[----:B------:R-:W-:-:S03]  /*2630*/  LOP3.LUT R36, R36, 0xfffffff0, RZ, 0xc0, !PT ;  /* 0xfffffff024247812 */ /* 0x000fc600078ec0ff */
[C---:B------:R-:W-:Y:S02]  /*2640*/  IMAD.IADD R85, R39.reuse, 0x1, -R37 ;  /* 0x0000000127557824 */ /* 0x040fe400078e0a25 */
[----:B------:R-:W-:Y:S02]  /*2650*/  IMAD.IADD R37, R39, 0x1, -R36 ;  /* 0x0000000127257824 */ /* 0x000fe400078e0a24 */
[----:B------:R-:W-:-:S04]  /*2660*/  VIADD R36, R2, 0x1 ;  /* 0x0000000102247836 */ /* 0x000fc80000000000 */
[----:B------:R-:W-:-:S05]  /*2670*/  IMAD.HI R36, R36, 0x66666667, RZ ;  /* 0x6666666724247827 */ /* 0x000fca00078e02ff */
[----:B------:R-:W-:-:S04]  /*2680*/  SHF.R.U32.HI R39, RZ, 0x1f, R36 ;  /* 0x0000001fff277819 */ /* 0x000fc80000011624 */
[----:B------:R-:W-:Y:S01]  /*2690*/  LEA.HI.SX32 R39, R36, R39, 0x17 ;  /* 0x0000002724277211 */ /* 0x000fe200078fbaff */
[----:B------:R-:W-:-:S04]  /*26a0*/  VIADD R36, R2, 0x1 ;  /* 0x0000000102247836 */ /* 0x000fc80000000000 */
[----:B------:R-:W-:Y:S02]  /*26b0*/  IMAD R36, R39, -0x500, R36 ;  /* 0xfffffb0027247824 */ /* 0x000fe400078e0224 */
[----:B------:R-:W-:Y:S02]  /*26c0*/  IMAD R82, R68, 0x1000, R37 ;  /* 0x0000100044527824 */ /* 0x000fe400078e0225 */
[----:B------:R-:W-:-:S03]  /*26d0*/  IMAD.SHL.U32 R37, R36, 0x10, RZ ;  /* 0x0000001024257824 */ /* 0x000fc600078e00ff */
[----:B------:R-:W-:Y:S02]  /*26e0*/  SHF.R.S32.HI R84, RZ, 0x1f, R82 ;  /* 0x0000001fff547819 */ /* 0x000fe40000011452 */
[----:B------:R-:W-:-:S04]  /*26f0*/  IADD3 R38, P5, R82, R37, RZ ;  /* 0x0000002552267210 */ /* 0x000fc80007fbe0ff */
[----:B------:R-:W-:Y:S02]  /*2700*/  LEA.HI.X.SX32 R37, R37, R84, 0x1, P5 ;  /* 0x0000005425257211 */ /* 0x000fe400028f0eff */
[----:B------:R-:W-:-:S04]  /*2710*/  LEA R36, P5, R38, UR6, 0x2 ;  /* 0x0000000626247c11 */ /* 0x000fc8000f8a10ff */
[----:B------:R-:W-:Y:S01]  /*2720*/  LEA.HI.X R37, R38, UR7, R37, 0x2, P5 ;  /* 0x0000000726257c11 */ /* 0x000fe2000a8f1425 */
[----:B------:R-:W-:-:S04]  /*2730*/  VIADD R38, R2, 0x2 ;  /* 0x0000000202267836 */ /* 0x000fc80000000000 */
[----:B------:R-:W-:Y:S01]  /*2740*/  IMAD.HI R38, R38, 0x66666667, RZ ;  /* 0x6666666726267827 */ /* 0x000fe200078e02ff */
[----:B------:R-:W-:-:S04]  /*2750*/  ISETP.GT.AND P5, PT, R3, 0x3ff, PT ;  /* 0x000003ff0300780c */ /* 0x000fc80003fa4270 */
[----:B------:R-:W-:-:S04]  /*2760*/  SHF.R.U32.HI R39, RZ, 0x1f, R38 ;  /* 0x0000001fff277819 */ /* 0x000fc80000011626 */
[----:B------:R-:W-:Y:S01]  /*2770*/  LEA.HI.SX32 R39, R38, R39, 0x17 ;  /* 0x0000002726277211 */ /* 0x000fe200078fbaff */
[----:B------:R-:W-:Y:S02]  /*2780*/  VIADD R38, R2, 0x2 ;  /* 0x0000000202267836 */ /* 0x000fe40000000000 */
[----:B------:R-:W-:Y:S02]  /*2790*/  IMAD.MOV.U32 R71, RZ, RZ, RZ ;  /* 0x000000ffff477224 */ /* 0x000fe400078e00ff */
[----:B------:R-:W-:-:S04]  /*27a0*/  IMAD R39, R39, -0x500, R38 ;  /* 0xfffffb0027277824 */ /* 0x000fc800078e0226 */
[----:B------:R-:W-:Y:S01]  /*27b0*/  IMAD.SHL.U32 R39, R39, 0x10, RZ ;  /* 0x0000001027277824 */ /* 0x000fe200078e00ff */
[----:B------:R0:W2:Y:S04]  /*27c0*/  @P5 LDG.E.EL R71, desc[UR4][R36.64+-0x10000] ;  /* 0xff00000424475981 */ /* 0x0000a8000c2e1900 */
[----:B------:R-:W-:Y:S01]  /*27d0*/  IADD3 R64, P6, R82, R39, RZ ;  /* 0x0000002752407210 */ /* 0x000fe20007fde0ff */
[----:B0-----:R-:W-:-:S03]  /*27e0*/  IMAD R36, R3, 0x10, R82 ;  /* 0x0000001003247824 */ /* 0x001fc600078e0252 */
[----:B------:R-:W-:Y:S01]  /*27f0*/  LEA.HI.X.SX32 R39, R39, R84, 0x1, P6 ;  /* 0x0000005427277211 */ /* 0x000fe200030f0eff */
[----:B------:R-:W-:Y:S01]  /*2800*/  IMAD.HI R80, R80, 0x66666667, RZ ;  /* 0x6666666750507827 */ /* 0x000fe200078e02ff */
[----:B------:R-:W-:-:S03]  /*2810*/  LEA R38, P6, R64, UR6, 0x2 ;  /* 0x0000000640267c11 */ /* 0x000fc6000f8c10ff */
[----:B------:R-:W-:Y:S02]  /*2820*/  VIADD R65, R36, 0xffffc000 ;  /* 0xffffc00024417836 */ /* 0x000fe40000000000 */
[----:B------:R-:W0:Y:S01]  /*2830*/  LDC.64 R36, c[0x0][0x2b0] ;  /* 0x0000ac00ff247b82 */ /* 0x000e220000000a00 */
[----:B------:R-:W-:Y:S01]  /*2840*/  IMAD.MOV.U32 R74, RZ, RZ, RZ ;  /* 0x000000ffff4a7224 */ /* 0x000fe200078e00ff */
[----:B------:R-:W-:Y:S02]  /*2850*/  LEA.HI.X R39, R64, UR7, R39, 0x2, P6 ;  /* 0x0000000740277c11 */ /* 0x000fe4000b0f1427 */
[----:B------:R-:W-:-:S03]  /*2860*/  SHF.R.U32.HI R81, RZ, 0x1f, R80 ;  /* 0x0000001fff517819 */ /* 0x000fc60000011650 */
[----:B------:R1:W3:Y:S01]  /*2870*/  @P5 LDG.E.EL R74, desc[UR4][R38.64+-0x10000] ;  /* 0xff000004264a5981 */ /* 0x0002e2000c2e1900 */
[----:B------:R-:W-:Y:S01]  /*2880*/  LEA.HI.SX32 R81, R80, R81, 0x17 ;  /* 0x0000005150517211 */ /* 0x000fe200078fbaff */
[----:B-1----:R-:W-:-:S04]  /*2890*/  VIADD R38, R2, 0x3 ;  /* 0x0000000302267836 */ /* 0x002fc80000000000 */
[----:B------:R-:W-:-:S04]  /*28a0*/  IMAD R38, R81, -0x500, R38 ;  /* 0xfffffb0051267824 */ /* 0x000fc800078e0226 */
[----:B------:R-:W-:Y:S02]  /*28b0*/  IMAD.SHL.U32 R39, R38, 0x10, RZ ;  /* 0x0000001026277824 */ /* 0x000fe400078e00ff */
[----:B------:R-:W-:Y:S02]  /*28c0*/  IMAD.MOV.U32 R78, RZ, RZ, RZ ;  /* 0x000000ffff4e7224 */ /* 0x000fe400078e00ff */
[----:B0-----:R-:W-:Y:S01]  /*28d0*/  IMAD.WIDE R64, R65, 0x4, R36 ;  /* 0x0000000441407825 */ /* 0x001fe200078e0224 */
[----:B------:R-:W-:-:S03]  /*28e0*/  IADD3 R82, P6, R82, R39, RZ ;  /* 0x0000002752527210 */ /* 0x000fc60007fde0ff */
[----:B------:R-:W-:Y:S01]  /*28f0*/  VIADD R88, R2, 0x200 ;  /* 0x0000020002587836 */ /* 0x000fe20000000000 */
[----:B------:R-:W-:Y:S01]  /*2900*/  LEA.HI.X.SX32 R39, R39, R84, 0x1, P6 ;  /* 0x0000005427277211 */ /* 0x000fe200030f0eff */
[----:B------:R0:W2:Y:S01]  /*2910*/  @P5 LDG.E.EL R78, desc[UR4][R64.64] ;  /* 0x00000004404e5981 */ /* 0x0000a2000c2e1900 */
[----:B------:R-:W-:-:S04]  /*2920*/  LEA R38, P6, R82, UR6, 0x2 ;  /* 0x0000000652267c11 */ /* 0x000fc8000f8c10ff */
[----:B------:R-:W-:Y:S02]  /*2930*/  LEA.HI.X R39, R82, UR7, R39, 0x2, P6 ;  /* 0x0000000752277c11 */ /* 0x000fe4000b0f1427 */
[----:B------:R-:W-:Y:S01]  /*2940*/  LEA.HI.SX32 R82, R50, R51, 0x17 ;  /* 0x0000003332527211 */ /* 0x000fe200078fbaff */
[----:B0-----:R-:W-:-:S03]  /*2950*/  IMAD.HI R64, R88, 0x66666667, RZ ;  /* 0x6666666758407827 */ /* 0x001fc600078e02ff */
[----:B------:R-:W-:Y:S02]  /*2960*/  SHF.R.S32.HI R51, RZ, 0x1f, R82 ;  /* 0x0000001fff337819 */ /* 0x000fe40000011452 */
[----:B------:R-:W-:-:S04]  /*2970*/  SHF.R.U32.HI R65, RZ, 0x1f, R64 ;  /* 0x0000001fff417819 */ /* 0x000fc80000011640 */
[CC--:B------:R-:W-:Y:S02]  /*2980*/  LEA.HI.SX32 R86, R64.reuse, R65.reuse, 0x13 ;  /* 0x0000004140567211 */ /* 0x0c0fe400078f9aff */
[----:B------:R-:W-:Y:S02]  /*2990*/  LEA.HI.SX32 R65, R64, R65, 0x17 ;  /* 0x0000004140417211 */ /* 0x000fe400078fbaff */
[CC--:B------:R-:W-:Y:S02]  /*29a0*/  LEA.HI R64, R51.reuse, R82.reuse, RZ, 0x2 ;  /* 0x0000005233407211 */ /* 0x0c0fe400078f10ff */
[----:B------:R-:W-:Y:S01]  /*29b0*/  LEA.HI R51, R51, R82, RZ, 0x4 ;  /* 0x0000005233337211 */ /* 0x000fe200078f20ff */
[----:B------:R-:W-:-:S03]  /*29c0*/  IMAD.MOV.U32 R80, RZ, RZ, RZ ;  /* 0x000000ffff507224 */ /* 0x000fc600078e00ff */
[----:B------:R-:W-:-:S03]  /*29d0*/  LOP3.LUT R51, R51, 0xfffffff0, RZ, 0xc0, !PT ;  /* 0xfffffff033337812 */ /* 0x000fc600078ec0ff */
[----:B------:R0:W2:Y:S02]  /*29e0*/  @P5 LDG.E.EL R80, desc[UR4][R38.64+-0x10000] ;  /* 0xff00000426505981 */ /* 0x0000a4000c2e1900 */
[----:B------:R-:W-:-:S04]  /*29f0*/  IMAD.IADD R51, R82, 0x1, -R51 ;  /* 0x0000000152337824 */ /* 0x000fc800078e0a33 */
[----:B0-----:R-:W-:-:S04]  /*2a00*/  IMAD R39, R86, 0x1000, R51 ;  /* 0x0000100056277824 */ /* 0x001fc800078e0233 */
[----:B------:R-:W-:-:S04]  /*2a10*/  IMAD R38, R0, 0x10, R39 ;  /* 0x0000001000267824 */ /* 0x000fc800078e0227 */
[----:B------:R-:W-:Y:S02]  /*2a20*/  VIADD R51, R38, 0xffffc000 ;  /* 0xffffc00026337836 */ /* 0x000fe40000000000 */
[----:B------:R-:W-:-:S04]  /*2a30*/  VIADD R38, R2, 0x201 ;  /* 0x0000020102267836 */ /* 0x000fc80000000000 */
[----:B------:R-:W-:-:S04]  /*2a40*/  IMAD.HI R38, R38, 0x66666667, RZ ;  /* 0x6666666726267827 */ /* 0x000fc800078e02ff */
[----:B------:R-:W-:Y:S01]  /*2a50*/  IMAD R88, R65, -0x500, R88 ;  /* 0xfffffb0041587824 */ /* 0x000fe200078e0258 */
[----:B------:R-:W-:-:S04]  /*2a60*/  SHF.R.U32.HI R65, RZ, 0x1f, R38 ;  /* 0x0000001fff417819 */ /* 0x000fc80000011626 */
[----:B------:R-:W-:Y:S01]  /*2a70*/  LEA.HI.SX32 R65, R38, R65, 0x17 ;  /* 0x0000004126417211 */ /* 0x000fe200078fbaff */
[----:B------:R-:W-:Y:S01]  /*2a80*/  VIADD R38, R2, 0x201 ;  /* 0x0000020102267836 */ /* 0x000fe20000000000 */
[----:B------:R-:W-:-:S03]  /*2a90*/  LOP3.LUT R64, R64, 0xfffffffc, RZ, 0xc0, !PT ;  /* 0xfffffffc40407812 */ /* 0x000fc600078ec0ff */
[----:B------:R-:W-:-:S04]  /*2aa0*/  IMAD R38, R65, -0x500, R38 ;  /* 0xfffffb0041267824 */ /* 0x000fc800078e0226 */
[----:B------:R-:W-:Y:S01]  /*2ab0*/  IMAD.SHL.U32 R38, R38, 0x10, RZ ;  /* 0x0000001026267824 */ /* 0x000fe200078e00ff */
[----:B------:R-:W-:Y:S01]  /*2ac0*/  P2R R89, PR, RZ, 0x8 ;  /* 0x00000008ff597803 */ /* 0x000fe20000000000 */
[----:B------:R-:W-:Y:S01]  /*2ad0*/  IMAD.IADD R87, R82, 0x1, -R64 ;  /* 0x0000000152577824 */ /* 0x000fe200078e0a40 */
[----:B------:R-:W-:Y:S02]  /*2ae0*/  SHF.R.S32.HI R65, RZ, 0x1f, R39 ;  /* 0x0000001fff417819 */ /* 0x000fe40000011427 */
[----:B------:R-:W-:-:S04]  /*2af0*/  IADD3 R64, P3, R39, R38, RZ ;  /* 0x0000002627407210 */ /* 0x000fc80007f7e0ff */
[----:B------:R-:W-:Y:S01]  /*2b00*/  LEA.HI.X.SX32 R81, R38, R65, 0x1, P3 ;  /* 0x0000004126517211 */ /* 0x000fe200018f0eff */
[----:B------:R-:W-:Y:S01]  /*2b10*/  VIADD R38, R2, 0x203 ;  /* 0x0000020302267836 */ /* 0x000fe20000000000 */
[----:B------:R-:W-:-:S03]  /*2b20*/  ISETP.GT.AND P6, PT, R0, 0x3ff, PT ;  /* 0x000003ff0000780c */ /* 0x000fc60003fc4270 */
[----:B------:R-:W-:-:S05]  /*2b30*/  IMAD.HI R38, R38, 0x66666667, RZ ;  /* 0x6666666726267827 */ /* 0x000fca00078e02ff */
[----:B------:R-:W-:Y:S01]  /*2b40*/  SHF.R.U32.HI R91, RZ, 0x1f, R38 ;  /* 0x0000001fff5b7819 */ /* 0x000fe20000011626 */
[----:B------:R-:W-:-:S03]  /*2b50*/  IMAD.WIDE R36, R51, 0x4, R36 ;  /* 0x0000000433247825 */ /* 0x000fc600078e0224 */
[----:B------:R-:W-:Y:S01]  /*2b60*/  LEA.HI.SX32 R91, R38, R91, 0x17 ;  /* 0x0000005b265b7211 */ /* 0x000fe200078fbaff */
[----:B------:R-:W-:Y:S02]  /*2b70*/  IMAD.MOV.U32 R51, RZ, RZ, RZ ;  /* 0x000000ffff337224 */ /* 0x000fe400078e00ff */
[----:B------:R-:W-:-:S04]  /*2b80*/  VIADD R38, R2, 0x203 ;  /* 0x0000020302267836 */ /* 0x000fc80000000000 */
[----:B------:R-:W-:Y:S01]  /*2b90*/  IMAD R91, R91, -0x500, R38 ;  /* 0xfffffb005b5b7824 */ /* 0x000fe200078e0226 */
[----:B------:R0:W2:Y:S01]  /*2ba0*/  @P6 LDG.E.EL R51, desc[UR4][R36.64] ;  /* 0x0000000424336981 */ /* 0x0000a2000c2e1900 */
[----:B------:R-:W-:-:S04]  /*2bb0*/  VIADD R38, R2, 0x202 ;  /* 0x0000020202267836 */ /* 0x000fc80000000000 */
[----:B------:R-:W-:Y:S01]  /*2bc0*/  IMAD.HI R38, R38, 0x66666667, RZ ;  /* 0x6666666726267827 */ /* 0x000fe200078e02ff */
[----:B0-----:R-:W-:-:S04]  /*2bd0*/  LEA R36, P3, R64, UR6, 0x2 ;  /* 0x0000000640247c11 */ /* 0x001fc8000f8610ff */
[----:B------:R-:W-:Y:S01]  /*2be0*/  LEA.HI.X R37, R64, UR7, R81, 0x2, P3 ;  /* 0x0000000740257c11 */ /* 0x000fe200098f1451 */
[----:B------:R-:W-:Y:S01]  /*2bf0*/  IMAD.MOV.U32 R81, RZ, RZ, RZ ;  /* 0x000000ffff517224 */ /* 0x000fe200078e00ff */
[----:B------:R-:W-:-:S04]  /*2c00*/  SHF.R.U32.HI R93, RZ, 0x1f, R38 ;  /* 0x0000001fff5d7819 */ /* 0x000fc80000011626 */
[----:B------:R-:W-:Y:S01]  /*2c10*/  LEA.HI.SX32 R93, R38, R93, 0x17 ;  /* 0x0000005d265d7211 */ /* 0x000fe200078fbaff */
[----:B------:R0:W2:Y:S02]  /*2c20*/  @P6 LDG.E.EL R81, desc[UR4][R36.64+-0x10000] ;  /* 0xff00000424516981 */ /* 0x0000a4000c2e1900 */
[----:B0-----:R-:W-:-:S04]  /*2c30*/  VIADD R36, R2, 0x202 ;  /* 0x0000020202247836 */ /* 0x001fc80000000000 */
[----:B------:R-:W-:-:S04]  /*2c40*/  IMAD R36, R93, -0x500, R36 ;  /* 0xfffffb005d247824 */ /* 0x000fc800078e0224 */
[----:B------:R-:W-:-:S05]  /*2c50*/  IMAD.SHL.U32 R36, R36, 0x10, RZ ;  /* 0x0000001024247824 */ /* 0x000fca00078e00ff */
[----:B------:R-:W-:-:S04]  /*2c60*/  IADD3 R37, P3, R39, R36, RZ ;  /* 0x0000002427257210 */ /* 0x000fc80007f7e0ff */
[----:B------:R-:W-:Y:S01]  /*2c70*/  LEA.HI.X.SX32 R64, R36, R65, 0x1, P3 ;  /* 0x0000004124407211 */ /* 0x000fe200018f0eff */
[----:B------:R-:W-:-:S05]  /*2c80*/  IMAD.SHL.U32 R36, R91, 0x10, RZ ;  /* 0x000000105b247824 */ /* 0x000fca00078e00ff */
[----:B------:R-:W-:-:S04]  /*2c90*/  IADD3 R39, P3, R39, R36, RZ ;  /* 0x0000002427277210 */ /* 0x000fc80007f7e0ff */
[----:B------:R-:W-:Y:S02]  /*2ca0*/  LEA.HI.X.SX32 R38, R36, R65, 0x1, P3 ;  /* 0x0000004124267211 */ /* 0x000fe400018f0eff */
[----:B------:R-:W-:-:S04]  /*2cb0*/  LEA R36, P3, R37, UR6, 0x2 ;  /* 0x0000000625247c11 */ /* 0x000fc8000f8610ff */
[----:B------:R-:W-:Y:S02]  /*2cc0*/  LEA.HI.X R37, R37, UR7, R64, 0x2, P3 ;  /* 0x0000000725257c11 */ /* 0x000fe400098f1440 */
[----:B------:R-:W-:-:S04]  /*2cd0*/  LEA R64, P3, R39, UR6, 0x2 ;  /* 0x0000000627407c11 */ /* 0x000fc8000f8610ff */
[----:B------:R-:W-:Y:S01]  /*2ce0*/  LEA.HI.X R65, R39, UR7, R38, 0x2, P3 ;  /* 0x0000000727417c11 */ /* 0x000fe200098f1426 */
[----:B------:R-:W-:Y:S01]  /*2cf0*/  IMAD.MOV.U32 R82, RZ, RZ, RZ ;  /* 0x000000ffff527224 */ /* 0x000fe200078e00ff */
[----:B------:R-:W0:Y:S01]  /*2d00*/  LDC.64 R38, c[0x0][0x2d8] ;  /* 0x0000b600ff267b82 */ /* 0x000e220000000a00 */
[----:B------:R-:W-:Y:S02]  /*2d10*/  IMAD R69, R69, -0x500, R2 ;  /* 0xfffffb0045457824 */ /* 0x000fe400078e0202 */
[----:B------:R-:W-:Y:S01]  /*2d20*/  IMAD.SHL.U32 R68, R68, 0x100, RZ ;  /* 0x0000010044447824 */ /* 0x000fe200078e00ff */
[----:B------:R-:W-:Y:S01]  /*2d30*/  SHF.R.S32.HI R88, RZ, 0x1f, R88 ;  /* 0x0000001fff587819 */ /* 0x000fe20000011458 */
[----:B------:R1:W2:Y:S01]  /*2d40*/  @P6 LDG.E.EL R82, desc[UR4][R36.64+-0x10000] ;  /* 0xff00000424526981 */ /* 0x0002a2000c2e1900 */
[----:B------:R-:W-:Y:S01]  /*2d50*/  SHF.R.S32.HI R69, RZ, 0x1f, R69 ;  /* 0x0000001fff457819 */ /* 0x000fe20000011445 */
[----:B------:R-:W-:Y:S01]  /*2d60*/  IMAD.MOV.U32 R84, RZ, RZ, RZ ;  /* 0x000000ffff547224 */ /* 0x000fe200078e00ff */
[----:B------:R-:W-:Y:S01]  /*2d70*/  IADD3 R97, P3, R3, R68, RZ ;  /* 0x0000004403617210 */ /* 0x000fe20007f7e0ff */
[----:B------:R-:W-:Y:S01]  /*2d80*/  IMAD.MOV.U32 R91, RZ, RZ, RZ ;  /* 0x000000ffff5b7224 */ /* 0x000fe200078e00ff */
[----:B------:R-:W-:Y:S01]  /*2d90*/  CS2R R92, SRZ ;  /* 0x00000000005c7805 */ /* 0x000fe2000001ff00 */
[----:B------:R-:W-:Y:S01]  /*2da0*/  ULDC.64 UR6, c[0x0][0x2c8] ;  /* 0x0000b20000067ab9 */ /* 0x000fe20000000a00 */
[----:B-1----:R-:W-:Y:S01]  /*2db0*/  IMAD.SHL.U32 R37, R86, 0x100, RZ ;  /* 0x0000010056257824 */ /* 0x002fe200078e00ff */
[----:B------:R-:W-:Y:S01]  /*2dc0*/  LEA.HI.X.SX32 R98, R68, R69, 0x1, P3 ;  /* 0x0000004544627211 */ /* 0x000fe200018f0eff */
[----:B------:R1:W2:Y:S03]  /*2dd0*/  @P6 LDG.E.EL R84, desc[UR4][R64.64+-0x10000] ;  /* 0xff00000440546981 */ /* 0x0002a6000c2e1900 */
[----:B------:R-:W-:-:S04]  /*2de0*/  IADD3 R95, P3, R0, R37, RZ ;  /* 0x00000025005f7210 */ /* 0x000fc80007f7e0ff */
[----:B------:R-:W-:Y:S01]  /*2df0*/  LEA.HI.X.SX32 R96, R37, R88, 0x1, P3 ;  /* 0x0000005825607211 */ /* 0x000fe200018f0eff */
[----:B0-----:R-:W-:-:S04]  /*2e00*/  IMAD.WIDE R36, R85, 0x4, R38 ;  /* 0x0000000455247825 */ /* 0x001fc800078e0226 */
[----:B------:R-:W-:Y:S01]  /*2e10*/  IMAD.MOV.U32 R85, RZ, RZ, RZ ;  /* 0x000000ffff557224 */ /* 0x000fe200078e00ff */
[----:B-1----:R-:W-:Y:S01]  /*2e20*/  LEA R64, P3, R97, UR6, 0x2 ;  /* 0x0000000661407c11 */ /* 0x002fe2000f8610ff */
[----:B------:R-:W-:Y:S01]  /*2e30*/  IMAD.WIDE R68, R87, 0x4, R38 ;  /* 0x0000000457447825 */ /* 0x000fe200078e0226 */
[----:B------:R-:W2:Y:S01]  /*2e40*/  @P5 LDG.E.EL R91, desc[UR4][R36.64] ;  /* 0x00000004245b5981 */ /* 0x000ea2000c2e1900 */
[----:B------:R-:W-:Y:S02]  /*2e50*/  CS2R R38, SRZ ;  /* 0x0000000000267805 */ /* 0x000fe4000001ff00 */
[----:B------:R-:W-:Y:S01]  /*2e60*/  LEA.HI.X R65, R97, UR7, R98, 0x2, P3 ;  /* 0x0000000761417c11 */ /* 0x000fe200098f1462 */
[----:B------:R-:W2:Y:S04]  /*2e70*/  @P5 LDG.E.EL R85, desc[UR4][R36.64] ;  /* 0x0000000424555981 */ /* 0x000ea8000c2e1900 */
[----:B------:R-:W3:Y:S04]  /*2e80*/  @P5 LDG.E.EL R92, desc[UR4][R36.64] ;  /* 0x00000004245c5981 */ /* 0x000ee8000c2e1900 */
[----:B------:R0:W4:Y:S02]  /*2e90*/  @P5 LDG.E.EL R93, desc[UR4][R36.64] ;  /* 0x00000004245d5981 */ /* 0x000124000c2e1900 */
[----:B0-----:R-:W-:-:S06]  /*2ea0*/  CS2R R36, SRZ ;  /* 0x0000000000247805 */ /* 0x001fcc000001ff00 */
[----:B------:R0:W5:Y:S01]  /*2eb0*/  @P5 LDG.E.EL.128 R36, desc[UR4][R64.64+-0x1000] ;  /* 0xfff0000440245981 */ /* 0x000162000c2e1d00 */
[----:B------:R-:W-:Y:S01]  /*2ec0*/  IMAD.MOV.U32 R94, RZ, RZ, RZ ;  /* 0x000000ffff5e7224 */ /* 0x000fe200078e00ff */
[----:B------:R-:W-:Y:S01]  /*2ed0*/  CS2R R86, SRZ ;  /* 0x0000000000567805 */ /* 0x000fe2000001ff00 */
[----:B------:R-:W-:-:S04]  /*2ee0*/  IMAD.MOV.U32 R88, RZ, RZ, RZ ;  /* 0x000000ffff587224 */ /* 0x000fc800078e00ff */
[----:B------:R-:W5:Y:S04]  /*2ef0*/  @P6 LDG.E.EL R94, desc[UR4][R68.64] ;  /* 0x00000004445e6981 */ /* 0x000f68000c2e1900 */
[----:B------:R-:W5:Y:S04]  /*2f00*/  @P6 LDG.E.EL R88, desc[UR4][R68.64] ;  /* 0x0000000444586981 */ /* 0x000f68000c2e1900 */
[----:B------:R-:W5:Y:S04]  /*2f10*/  @P6 LDG.E.EL R87, desc[UR4][R68.64] ;  /* 0x0000000444576981 */ /* 0x000f68000c2e1900 */
[----:B------:R1:W5:Y:S01]  /*2f20*/  @P6 LDG.E.EL R86, desc[UR4][R68.64] ;  /* 0x0000000444566981 */ /* 0x000362000c2e1900 */
[----:B------:R-:W-:-:S02]  /*2f30*/  SHF.R.U32.HI R83, RZ, 0x7, R62 ;  /* 0x00000007ff537819 */ /* 0x000fc4000001163e */
[----:B------:R-:W-:Y:S02]  /*2f40*/  P2R R90, PR, RZ, 0x10 ;  /* 0x00000010ff5a7803 */ /* 0x000fe40000000000 */
[----:B------:R-:W-:Y:S02]  /*2f50*/  LOP3.LUT R83, R83, 0x1, RZ, 0xc0, !PT ;  /* 0x0000000153537812 */ /* 0x000fe400078ec0ff */
[----:B0-----:R-:W-:Y:S02]  /*2f60*/  LEA R64, P4, R95, UR6, 0x2 ;  /* 0x000000065f407c11 */ /* 0x001fe4000f8810ff */
[----:B------:R-:W-:Y:S02]  /*2f70*/  ISETP.NE.U32.AND P3, PT, R83, 0x1, PT ;  /* 0x000000015300780c */ /* 0x000fe40003f65070 */
[----:B------:R-:W-:Y:S02]  /*2f80*/  LEA.HI.X R65, R95, UR7, R96, 0x2, P4 ;  /* 0x000000075f417c11 */ /* 0x000fe4000a0f1460 */
[----:B--2---:R-:W-:-:S02]  /*2f90*/  SEL R85, R85, RZ, P5 ;  /* 0x000000ff55557207 */ /* 0x004fc40002800000 */
[----:B---3--:R-:W-:Y:S02]  /*2fa0*/  SEL R92, R92, RZ, P5 ;  /* 0x000000ff5c5c7207 */ /* 0x008fe40002800000 */
[----:B----4-:R-:W-:Y:S02]  /*2fb0*/  SEL R93, R93, RZ, P5 ;  /* 0x000000ff5d5d7207 */ /* 0x010fe40002800000 */
[----:B-----5:R-:W-:Y:S02]  /*2fc0*/  SEL R36, R36, RZ, P5 ;  /* 0x000000ff24247207 */ /* 0x020fe40002800000 */
[----:B------:R-:W-:-:S03]  /*2fd0*/  SEL R37, R37, RZ, P5 ;  /* 0x000000ff25257207 */ /* 0x000fc60002800000 */
[----:B-1----:R-:W-:Y:S01]  /*2fe0*/  FADD R69, R36, -R36 ;  /* 0x8000002424457221 */ /* 0x002fe20000000000 */
[----:B------:R-:W-:-:S03]  /*2ff0*/  SEL R38, R38, RZ, P5 ;  /* 0x000000ff26267207 */ /* 0x000fc60002800000 */
[----:B------:R-:W-:Y:S01]  /*3000*/  FFMA R68, R69, R85, R36 ;  /* 0x0000005545447223 */ /* 0x000fe20000000024 */
[----:B------:R-:W-:Y:S01]  /*3010*/  SEL R69, R91, RZ, P5 ;  /* 0x000000ff5b457207 */ /* 0x000fe20002800000 */
[--C-:B------:R-:W-:Y:S01]  /*3020*/  FADD R36, R37, -R37.reuse ;  /* 0x8000002525247221 */ /* 0x100fe20000000000 */
[----:B------:R-:W-:Y:S01]  /*3030*/  SEL R39, R39, RZ, P5 ;  /* 0x000000ff27277207 */ /* 0x000fe20002800000 */
[--C-:B------:R-:W-:Y:S02]  /*3040*/  FADD R85, R38, -R38.reuse ;  /* 0x8000002626557221 */ /* 0x100fe40000000000 */
[----:B------:R-:W-:Y:S02]  /*3050*/  FFMA R69, R36, R69, R37 ;  /* 0x0000004524457223 */ /* 0x000fe40000000025 */
[----:B------:R-:W-:Y:S01]  /*3060*/  FADD R36, R39, -R39 ;  /* 0x8000002727247221 */ /* 0x000fe20000000000 */
[----:B------:R-:W-:-:S03]  /*3070*/  FFMA R85, R85, R92, R38 ;  /* 0x0000005c55557223 */ /* 0x000fc60000000026 */
[----:B------:R-:W-:Y:S01]  /*3080*/  FFMA R83, R36, R93, R39 ;  /* 0x0000005d24537223 */ /* 0x000fe20000000027 */
[----:B------:R-:W-:Y:S02]  /*3090*/  CS2R R36, SRZ ;  /* 0x0000000000247805 */ /* 0x000fe4000001ff00 */
[----:B------:R-:W-:-:S06]  /*30a0*/  CS2R R38, SRZ ;  /* 0x0000000000267805 */ /* 0x000fcc000001ff00 */
[----:B------:R0:W2:Y:S01]  /*30b0*/  @P6 LDG.E.EL.128 R36, desc[UR4][R64.64+-0x1000] ;  /* 0xfff0000440246981 */ /* 0x0000a2000c2e1d00 */
[----:B------:R-:W-:Y:S02]  /*30c0*/  ISETP.NE.AND P4, PT, R90, RZ, PT ;  /* 0x000000ff5a00720c */ /* 0x000fe40003f85270 */
[----:B------:R-:W-:Y:S02]  /*30d0*/  FSEL R57, R57, RZ, P0 ;  /* 0x000000ff39397208 */ /* 0x000fe40000000000 */
[----:B------:R-:W-:Y:S02]  /*30e0*/  FSEL R56, R56, RZ, P4 ;  /* 0x000000ff38387208 */ /* 0x000fe40002000000 */
[----:B------:R-:W-:Y:S02]  /*30f0*/  ISETP.NE.AND P4, PT, R76, RZ, PT ;  /* 0x000000ff4c00720c */ /* 0x000fe40003f85270 */
[----:B------:R-:W-:Y:S02]  /*3100*/  ISETP.NE.AND P0, PT, R75, RZ, PT ;  /* 0x000000ff4b00720c */ /* 0x000fe40003f05270 */
[----:B------:R-:W-:-:S02]  /*3110*/  SEL R94, R94, RZ, P6 ;  /* 0x000000ff5e5e7207 */ /* 0x000fc40003000000 */
[----:B------:R-:W-:Y:S02]  /*3120*/  SEL R88, R88, RZ, P6 ;  /* 0x000000ff58587207 */ /* 0x000fe40003000000 */
[----:B------:R-:W-:Y:S02]  /*3130*/  SEL R87, R87, RZ, P6 ;  /* 0x000000ff57577207 */ /* 0x000fe40003000000 */
[----:B0-----:R-:W-:Y:S02]  /*3140*/  SEL R65, R86, RZ, P6 ;  /* 0x000000ff56417207 */ /* 0x001fe40003000000 */
[----:B------:R-:W-:Y:S02]  /*3150*/  FSEL R63, R63, RZ, P3 ;  /* 0x000000ff3f3f7208 */ /* 0x000fe40001800000 */
[----:B------:R-:W-:-:S04]  /*3160*/  ISETP.NE.AND P3, PT, R89, RZ, PT ;  /* 0x000000ff5900720c */ /* 0x000fc80003f65270 */
[----:B------:R-:W-:Y:S02]  /*3170*/  FSEL R66, R66, RZ, P3 ;  /* 0x000000ff42427208 */ /* 0x000fe40001800000 */
[----:B------:R-:W-:Y:S01]  /*3180*/  ISETP.NE.AND P3, PT, R77, RZ, PT ;  /* 0x000000ff4d00720c */ /* 0x000fe20003f65270 */
[----:B------:R-:W-:Y:S01]  /*3190*/  IMAD.MOV.U32 R90, RZ, RZ, RZ ;  /* 0x000000ffff5a7224 */ /* 0x000fe200078e00ff */
[----:B--2---:R-:W-:Y:S02]  /*31a0*/  SEL R36, R36, RZ, P6 ;  /* 0x000000ff24247207 */ /* 0x004fe40003000000 */
[----:B------:R-:W-:Y:S02]  /*31b0*/  SEL R37, R37, RZ, P6 ;  /* 0x000000ff25257207 */ /* 0x000fe40003000000 */
[----:B------:R-:W-:Y:S01]  /*31c0*/  SEL R38, R38, RZ, P6 ;  /* 0x000000ff26267207 */ /* 0x000fe20003000000 */
[----:B------:R-:W-:Y:S02]  /*31d0*/  FADD R75, R36, -R36 ;  /* 0x80000024244b7221 */ /* 0x000fe40000000000 */
[----:B------:R-:W-:-:S02]  /*31e0*/  FADD R76, R37, -R37 ;  /* 0x80000025254c7221 */ /* 0x000fc40000000000 */
[----:B------:R-:W-:Y:S01]  /*31f0*/  FFMA R75, R75, R94, R36 ;  /* 0x0000005e4b4b7223 */ /* 0x000fe20000000024 */
[----:B------:R-:W-:Y:S01]  /*3200*/  SEL R36, R39, RZ, P6 ;  /* 0x000000ff27247207 */ /* 0x000fe20003000000 */
[----:B------:R-:W-:Y:S01]  /*3210*/  FFMA R76, R76, R88, R37 ;  /* 0x000000584c4c7223 */ /* 0x000fe20000000025 */
[----:B------:R-:W-:-:S04]  /*3220*/  FADD R37, R38, -R38 ;  /* 0x8000002626257221 */ /* 0x000fc80000000000 */
[----:B------:R-:W-:Y:S01]  /*3230*/  FFMA R64, R37, R87, R38 ;  /* 0x0000005725407223 */ /* 0x000fe20000000026 */
[----:B------:R-:W-:-:S04]  /*3240*/  FADD R37, R36, -R36 ;  /* 0x8000002424257221 */ /* 0x000fc80000000000 */
[----:B------:R-:W-:Y:S01]  /*3250*/  FFMA R65, R37, R65, R36 ;  /* 0x0000004125417223 */ /* 0x000fe20000000024 */
[----:B------:R-:W-:Y:S01]  /*3260*/  VIADD R37, R2, 0x200 ;  /* 0x0000020002257836 */ /* 0x000fe20000000000 */
[----:B------:R-:W-:-:S03]  /*3270*/  SHF.R.U32.HI R36, RZ, 0x1f, R50 ;  /* 0x0000001fff247819 */ /* 0x000fc60000011632 */
[----:B------:R-:W-:-:S05]  /*3280*/  IMAD.HI R37, R37, 0x66666667, RZ ;  /* 0x6666666725257827 */ /* 0x000fca00078e02ff */
[----:B------:R-:W-:-:S04]  /*3290*/  LEA.HI.SX32 R36, R37, R36, 0x15 ;  /* 0x0000002425247211 */ /* 0x000fc800078faaff */
[----:B------:R-:W-:-:S04]  /*32a0*/  LEA.HI R37, R36, R36, RZ, 0x2 ;  /* 0x0000002424257211 */ /* 0x000fc800078f10ff */
[----:B------:R-:W-:-:S05]  /*32b0*/  LOP3.LUT R37, R37, 0xfffffffc, RZ, 0xc0, !PT ;  /* 0xfffffffc25257812 */ /* 0x000fca00078ec0ff */
[----:B------:R-:W-:Y:S02]  /*32c0*/  IMAD.IADD R77, R36, 0x1, -R37 ;  /* 0x00000001244d7824 */ /* 0x000fe400078e0a25 */
[----:B------:R-:W0:Y:S01]  /*32d0*/  LDC.64 R36, c[0x0][0x2e0] ;  /* 0x0000b800ff247b82 */ /* 0x000e220000000a00 */
[----:B------:R-:W-:Y:S01]  /*32e0*/  IMAD.MOV.U32 R50, RZ, RZ, RZ ;  /* 0x000000ffff327224 */ /* 0x000fe200078e00ff */
[----:B------:R-:W-:Y:S01]  /*32f0*/  CS2R R86, SRZ ;  /* 0x0000000000567805 */ /* 0x000fe2000001ff00 */
[----:B0-----:R-:W-:-:S04]  /*3300*/  IMAD.WIDE R38, R79, 0x4, R36 ;  /* 0x000000044f267825 */ /* 0x001fc800078e0224 */
[----:B------:R-:W-:Y:S01]  /*3310*/  IMAD.WIDE R36, R77, 0x4, R36 ;  /* 0x000000044d247825 */ /* 0x000fe200078e0224 */
[----:B------:R-:W2:Y:S03]  /*3320*/  @P5 LDG.E.EL R50, desc[UR4][R38.64] ;  /* 0x0000000426325981 */ /* 0x000ea6000c2e1900 */
[----:B------:R-:W-:Y:S01]  /*3330*/  IMAD.MOV.U32 R77, RZ, RZ, RZ ;  /* 0x000000ffff4d7224 */ /* 0x000fe200078e00ff */
[----:B------:R-:W3:Y:S01]  /*3340*/  @P5 LDG.E.EL R86, desc[UR4][R38.64] ;  /* 0x0000000426565981 */ /* 0x000ee2000c2e1900 */
[----:B------:R-:W-:Y:S01]  /*3350*/  IMAD.MOV.U32 R79, RZ, RZ, RZ ;  /* 0x000000ffff4f7224 */ /* 0x000fe200078e00ff */
[----:B------:R-:W-:Y:S02]  /*3360*/  CS2R R88, SRZ ;  /* 0x0000000000587805 */ /* 0x000fe4000001ff00 */
[----:B------:R-:W4:Y:S04]  /*3370*/  @P6 LDG.E.EL R87, desc[UR4][R36.64] ;  /* 0x0000000424576981 */ /* 0x000f28000c2e1900 */
[----:B------:R-:W5:Y:S04]  /*3380*/  @P5 LDG.E.EL R77, desc[UR4][R38.64] ;  /* 0x00000004264d5981 */ /* 0x000f68000c2e1900 */
[----:B------:R-:W4:Y:S04]  /*3390*/  @P5 LDG.E.EL R79, desc[UR4][R38.64] ;  /* 0x00000004264f5981 */ /* 0x000f28000c2e1900 */
[----:B------:R-:W4:Y:S04]  /*33a0*/  @P6 LDG.E.EL R88, desc[UR4][R36.64] ;  /* 0x0000000424586981 */ /* 0x000f28000c2e1900 */
[----:B------:R-:W4:Y:S04]  /*33b0*/  @P6 LDG.E.EL R89, desc[UR4][R36.64] ;  /* 0x0000000424596981 */ /* 0x000f28000c2e1900 */
[----:B------:R0:W4:Y:S01]  /*33c0*/  @P6 LDG.E.EL R90, desc[UR4][R36.64] ;  /* 0x00000004245a6981 */ /* 0x000122000c2e1900 */
[----:B------:R-:W-:-:S02]  /*33d0*/  SEL R91, R78, RZ, P5 ;  /* 0x000000ff4e5b7207 */ /* 0x000fc40002800000 */
[----:B------:R-:W-:Y:S02]  /*33e0*/  SEL R74, R74, RZ, P5 ;  /* 0x000000ff4a4a7207 */ /* 0x000fe40002800000 */
[----:B------:R-:W-:Y:S01]  /*33f0*/  SEL R80, R80, RZ, P5 ;  /* 0x000000ff50507207 */ /* 0x000fe20002800000 */
[----:B------:R-:W-:Y:S02]  /*3400*/  FADD R68, -R91, R68 ;  /* 0x000000445b447221 */ /* 0x000fe40000000100 */
[----:B------:R-:W-:Y:S02]  /*3410*/  FADD R85, -R74, R85 ;  /* 0x000000554a557221 */ /* 0x000fe40000000100 */
[----:B0-----:R-:W-:Y:S01]  /*3420*/  FADD R37, -R80, R83 ;  /* 0x0000005350257221 */ /* 0x001fe20000000100 */
[----:B------:R-:W-:-:S04]  /*3430*/  SHF.R.U32.HI R70, RZ, 0x1, R62 ;  /* 0x00000001ff467819 */ /* 0x000fc8000001163e */
[----:B------:R-:W-:Y:S02]  /*3440*/  LOP3.LUT R70, R70, 0x1, RZ, 0xc0, !PT ;  /* 0x0000000146467812 */ /* 0x000fe400078ec0ff */
[----:B------:R-:W-:Y:S02]  /*3450*/  SEL R8, R8, RZ, !P0 ;  /* 0x000000ff08087207 */ /* 0x000fe40004000000 */
[----:B------:R-:W-:Y:S02]  /*3460*/  SEL R81, R81, RZ, P6 ;  /* 0x000000ff51517207 */ /* 0x000fe40003000000 */
[----:B------:R-:W-:-:S03]  /*3470*/  SEL R84, R84, RZ, P6 ;  /* 0x000000ff54547207 */ /* 0x000fc60003000000 */
[----:B------:R-:W-:Y:S02]  /*3480*/  FADD R76, -R81, R76 ;  /* 0x0000004c514c7221 */ /* 0x000fe40000000100 */
[----:B------:R-:W-:Y:S01]  /*3490*/  FADD R65, -R84, R65 ;  /* 0x0000004154417221 */ /* 0x000fe20000000100 */
[----:B------:R-:W-:Y:S02]  /*34a0*/  FSEL R54, R54, RZ, P2 ;  /* 0x000000ff36367208 */ /* 0x000fe40001000000 */
[----:B------:R-:W-:Y:S02]  /*34b0*/  FSEL R55, R55, RZ, P1 ;  /* 0x000000ff37377208 */ /* 0x000fe40000800000 */
[----:B------:R-:W-:-:S04]  /*34c0*/  ISETP.NE.AND P1, PT, R72, RZ, PT ;  /* 0x000000ff4800720c */ /* 0x000fc80003f25270 */
[----:B------:R-:W-:-:S05]  /*34d0*/  SEL R24, R24, RZ, !P1 ;  /* 0x000000ff18187207 */ /* 0x000fca0004800000 */
[----:B------:R-:W-:Y:S01]  /*34e0*/  FADD R24, R24, 9.9999997473787516356e-06 ;  /* 0x3727c5ac18187421 */ /* 0x000fe20000000000 */
[----:B------:R-:W-:Y:S02]  /*34f0*/  ISETP.NE.AND P2, PT, R73, RZ, PT ;  /* 0x000000ff4900720c */ /* 0x000fe40003f45270 */
[----:B------:R-:W-:-:S05]  /*3500*/  SEL R25, R25, RZ, !P1 ;  /* 0x000000ff19197207 */ /* 0x000fca0004800000 */
[----:B------:R-:W-:Y:S01]  /*3510*/  FADD R25, R25, 9.9999997473787516356e-06 ;  /* 0x3727c5ac19197421 */ /* 0x000fe20000000000 */
[----:B------:R-:W-:-:S05]  /*3520*/  SEL R26, R26, RZ, !P1 ;  /* 0x000000ff1a1a7207 */ /* 0x000fca0004800000 */
[----:B------:R-:W-:Y:S01]  /*3530*/  FADD R26, R26, 9.9999997473787516356e-06 ;  /* 0x3727c5ac1a1a7421 */ /* 0x000fe20000000000 */
[----:B------:R-:W-:-:S05]  /*3540*/  SEL R27, R27, RZ, !P1 ;  /* 0x000000ff1b1b7207 */ /* 0x000fca0004800000 */
[----:B------:R-:W-:Y:S01]  /*3550*/  FADD R27, R27, 9.9999997473787516356e-06 ;  /* 0x3727c5ac1b1b7421 */ /* 0x000fe20000000000 */
[----:B------:R-:W-:-:S05]  /*3560*/  SEL R32, R32, RZ, !P0 ;  /* 0x000000ff20207207 */ /* 0x000fca0004000000 */
[----:B------:R-:W-:Y:S01]  /*3570*/  FADD R32, R32, 9.9999997473787516356e-06 ;  /* 0x3727c5ac20207421 */ /* 0x000fe20000000000 */
[----:B--2---:R-:W-:Y:S02]  /*3580*/  SEL R38, R50, RZ, P5 ;  /* 0x000000ff32267207 */ /* 0x004fe40002800000 */
[----:B------:R-:W-:Y:S02]  /*3590*/  SEL R50, R71, RZ, P5 ;  /* 0x000000ff47327207 */ /* 0x000fe40002800000 */
[----:B---3--:R-:W-:-:S03]  /*35a0*/  SEL R86, R86, RZ, P5 ;  /* 0x000000ff56567207 */ /* 0x008fc60002800000 */
[----:B------:R-:W-:Y:S01]  /*35b0*/  FADD R39, -R50, R69 ;  /* 0x0000004532277221 */ /* 0x000fe20000000100 */
[----:B-----5:R-:W-:Y:S02]  /*35c0*/  SEL R77, R77, RZ, P5 ;  /* 0x000000ff4d4d7207 */ /* 0x020fe40002800000 */
[----:B----4-:R-:W-:Y:S01]  /*35d0*/  SEL R36, R79, RZ, P5 ;  /* 0x000000ff4f247207 */ /* 0x010fe20002800000 */
[----:B------:R-:W-:Y:S02]  /*35e0*/  FFMA R38, R68, R38, R91 ;  /* 0x0000002644267223 */ /* 0x000fe4000000005b */
[----:B------:R-:W-:Y:S01]  /*35f0*/  FFMA R39, R39, R77, R50 ;  /* 0x0000004d27277223 */ /* 0x000fe20000000032 */
[----:B------:R-:W-:Y:S01]  /*3600*/  FFMA R37, R37, R86, R80 ;  /* 0x0000005625257223 */ /* 0x000fe20000000050 */
[----:B------:R-:W-:Y:S01]  /*3610*/  FFMA R36, R85, R36, R74 ;  /* 0x0000002455247223 */ /* 0x000fe2000000004a */
[----:B------:R-:W-:Y:S02]  /*3620*/  @P3 FSEL R63, R38, RZ, P5 ;  /* 0x000000ff263f3208 */ /* 0x000fe40002800000 */
[----:B------:R-:W-:-:S02]  /*3630*/  @P3 FSEL R66, R39, RZ, P5 ;  /* 0x000000ff27423208 */ /* 0x000fc40002800000 */
[----:B------:R-:W-:Y:S02]  /*3640*/  @P3 FSEL R56, R36, RZ, P5 ;  /* 0x000000ff24383208 */ /* 0x000fe40002800000 */
[----:B------:R-:W-:Y:S02]  /*3650*/  @P3 FSEL R57, R37, RZ, P5 ;  /* 0x000000ff25393208 */ /* 0x000fe40002800000 */
[----:B------:R-:W-:Y:S02]  /*3660*/  ISETP.NE.U32.AND P5, PT, R70, 0x1, PT ;  /* 0x000000014600780c */ /* 0x000fe40003fa5070 */
[----:B------:R-:W-:Y:S02]  /*3670*/  SEL R37, R4, RZ, !P0 ;  /* 0x000000ff04257207 */ /* 0x000fe40004000000 */
[----:B------:R-:W-:Y:S02]  /*3680*/  FSEL R52, R52, RZ, P5 ;  /* 0x000000ff34347208 */ /* 0x000fe40002800000 */
[----:B------:R-:W-:Y:S01]  /*3690*/  ISETP.NE.AND P5, PT, R67, 0x100, PT ;  /* 0x000001004300780c */ /* 0x000fe20003fa5270 */
[----:B------:R-:W-:-:S03]  /*36a0*/  FADD R4, R8, -R37 ;  /* 0x8000002508047221 */ /* 0x000fc60000000000 */
[----:B------:R-:W-:-:S05]  /*36b0*/  SEL R8, R20, RZ, !P5 ;  /* 0x000000ff14087207 */ /* 0x000fca0006800000 */
[----:B------:R-:W-:Y:S01]  /*36c0*/  FADD R8, R8, 9.9999997473787516356e-06 ;  /* 0x3727c5ac08087421 */ /* 0x000fe20000000000 */
[----:B------:R-:W-:Y:S02]  /*36d0*/  SEL R50, R51, RZ, P6 ;  /* 0x000000ff33327207 */ /* 0x000fe40003000000 */
[----:B------:R-:W-:Y:S01]  /*36e0*/  SEL R69, R82, RZ, P6 ;  /* 0x000000ff52457207 */ /* 0x000fe20003000000 */
[----:B------:R-:W0:Y:S01]  /*36f0*/  MUFU.SQRT R20, R8 ;  /* 0x0000000800147308 */ /* 0x000e220000002000 */
[----:B------:R-:W-:Y:S01]  /*3700*/  SEL R87, R87, RZ, P6 ;  /* 0x000000ff57577207 */ /* 0x000fe20003000000 */
[----:B------:R-:W-:Y:S01]  /*3710*/  FADD R75, -R50, R75 ;  /* 0x0000004b324b7221 */ /* 0x000fe20000000100 */
[----:B------:R-:W-:Y:S01]  /*3720*/  SEL R51, R88, RZ, P6 ;  /* 0x000000ff58337207 */ /* 0x000fe20003000000 */
[----:B------:R-:W-:Y:S01]  /*3730*/  FADD R64, -R69, R64 ;  /* 0x0000004045407221 */ /* 0x000fe20000000100 */
[----:B------:R-:W-:Y:S02]  /*3740*/  SEL R89, R89, RZ, P6 ;  /* 0x000000ff59597207 */ /* 0x000fe40003000000 */
[----:B------:R-:W-:-:S02]  /*3750*/  SEL R90, R90, RZ, P6 ;  /* 0x000000ff5a5a7207 */ /* 0x000fc40003000000 */
[----:B------:R-:W-:Y:S02]  /*3760*/  SEL R36, R19, RZ, !P5 ;  /* 0x000000ff13247207 */ /* 0x000fe40006800000 */
[----:B------:R-:W-:Y:S01]  /*3770*/  SEL R19, R21, RZ, !P5 ;  /* 0x000000ff15137207 */ /* 0x000fe20006800000 */
[----:B------:R-:W-:Y:S01]  /*3780*/  FFMA R50, R75, R87, R50 ;  /* 0x000000574b327223 */ /* 0x000fe20000000032 */
[----:B------:R-:W-:Y:S01]  /*3790*/  FFMA R51, R76, R51, R81 ;  /* 0x000000334c337223 */ /* 0x000fe20000000051 */
[----:B------:R-:W-:Y:S01]  /*37a0*/  FFMA R64, R64, R89, R69 ;  /* 0x0000005940407223 */ /* 0x000fe20000000045 */
[----:B------:R-:W-:Y:S01]  /*37b0*/  FFMA R90, R65, R90, R84 ;  /* 0x0000005a415a7223 */ /* 0x000fe20000000054 */
[----:B------:R-:W-:Y:S01]  /*37c0*/  FSETP.GEU.AND P3, PT, R53, RZ, PT ;  /* 0x000000ff3500720b */ /* 0x000fe20003f6e000 */
[----:B------:R-:W-:Y:S01]  /*37d0*/  FADD R19, R19, 9.9999997473787516356e-06 ;  /* 0x3727c5ac13137421 */ /* 0x000fe20000000000 */
[----:B------:R-:W-:Y:S02]  /*37e0*/  @P4 FSEL R54, R50, RZ, P6 ;  /* 0x000000ff32364208 */ /* 0x000fe40003000000 */
[----:B------:R-:W-:Y:S01]  /*37f0*/  FSEL R53, R53, RZ, P3 ;  /* 0x000000ff35357208 */ /* 0x000fe20001800000 */
[----:B------:R-:W1:Y:S01]  /*3800*/  MUFU.SQRT R21, R19 ;  /* 0x0000001300157308 */ /* 0x000e620000002000 */
[----:B------:R-:W-:-:S02]  /*3810*/  @P4 FSEL R55, R51, RZ, P6 ;  /* 0x000000ff33374208 */ /* 0x000fc40003000000 */
[----:B------:R-:W-:Y:S02]  /*3820*/  @P4 FSEL R52, R64, RZ, P6 ;  /* 0x000000ff40344208 */ /* 0x000fe40003000000 */
[----:B------:R-:W-:Y:S02]  /*3830*/  @P4 FSEL R53, R90, RZ, P6 ;  /* 0x000000ff5a354208 */ /* 0x000fe40003000000 */
[C---:B0-----:R-:W-:Y:S02]  /*3840*/  FSETP.GT.AND P4, PT, R20.reuse, 8.50705917302346158658e+37, PT ;  /* 0x7e8000001400780b */ /* 0x041fe40003f84000 */
[----:B------:R-:W-:Y:S02]  /*3850*/  FSETP.GEU.AND P3, PT, R20, 1.175494350822287508e-38, PT ;  /* 0x008000001400780b */ /* 0x000fe40003f6e000 */
[----:B------:R-:W-:Y:S02]  /*3860*/  SEL R8, R22, RZ, !P5 ;  /* 0x000000ff16087207 */ /* 0x000fe40006800000 */
[----:B------:R-:W-:-:S02]  /*3870*/  SEL R39, R18, RZ, !P5 ;  /* 0x000000ff12277207 */ /* 0x000fc40006800000 */
[----:B------:R-:W-:Y:S01]  /*3880*/  SEL R14, R14, RZ, !P5 ;  /* 0x000000ff0e0e7207 */ /* 0x000fe20006800000 */
[----:B------:R-:W-:Y:S01]  /*3890*/  FADD R8, R8, 9.9999997473787516356e-06 ;  /* 0x3727c5ac08087421 */ /* 0x000fe20000000000 */
[----:B------:R-:W-:-:S03]  /*38a0*/  FSEL R37, R11, 1, P4 ;  /* 0x3f8000000b257808 */ /* 0x000fc60002000000 */
[----:B------:R-:W-:Y:S01]  /*38b0*/  FADD R50, R14, -R39 ;  /* 0x800000270e327221 */ /* 0x000fe20000000000 */
[----:B------:R-:W-:Y:S01]  /*38c0*/  @P4 FMUL R20, R20, 0.25 ;  /* 0x3e80000014144820 */ /* 0x000fe20000400000 */
[----:B------:R0:W2:Y:S01]  /*38d0*/  MUFU.SQRT R14, R8 ;  /* 0x00000008000e7308 */ /* 0x0000a20000002000 */
[----:B-1----:R-:W-:Y:S01]  /*38e0*/  FSETP.GT.AND P4, PT, R21, 8.50705917302346158658e+37, PT ;  /* 0x7e8000001500780b */ /* 0x002fe20003f84000 */
[----:B------:R-:W-:Y:S01]  /*38f0*/  @!P3 FMUL R37, R37, 16777216 ;  /* 0x4b8000002525b820 */ /* 0x000fe20000400000 */
[----:B------:R-:W-:Y:S01]  /*3900*/  @!P3 FMUL R20, R20, 16777216 ;  /* 0x4b8000001414b820 */ /* 0x000fe20000400000 */
[----:B------:R-:W-:Y:S02]  /*3910*/  FSETP.GEU.AND P3, PT, R21, 1.175494350822287508e-38, PT ;  /* 0x008000001500780b */ /* 0x000fe40003f6e000 */
[----:B------:R-:W-:Y:S02]  /*3920*/  SEL R23, R23, RZ, !P5 ;  /* 0x000000ff17177207 */ /* 0x000fe40006800000 */
[----:B------:R-:W-:-:S03]  /*3930*/  SEL R15, R15, RZ, !P5 ;  /* 0x000000ff0f0f7207 */ /* 0x000fc60006800000 */
[----:B0-----:R-:W-:Y:S01]  /*3940*/  FADD R8, R23, 9.9999997473787516356e-06 ;  /* 0x3727c5ac17087421 */ /* 0x001fe20000000000 */
[----:B------:R-:W-:Y:S01]  /*3950*/  SEL R64, R17, RZ, !P5 ;  /* 0x000000ff11407207 */ /* 0x000fe20006800000 */
[----:B------:R-:W-:Y:S01]  /*3960*/  FADD R15, R15, -R36 ;  /* 0x800000240f0f7221 */ /* 0x000fe20000000000 */
[----:B------:R-:W-:Y:S01]  /*3970*/  FSEL R36, R11, 1, P4 ;  /* 0x3f8000000b247808 */ /* 0x000fe20002000000 */
[----:B------:R-:W-:Y:S01]  /*3980*/  @P4 FMUL R21, R21, 0.25 ;  /* 0x3e80000015154820 */ /* 0x000fe20000400000 */
[----:B------:R-:W0:Y:S01]  /*3990*/  MUFU.SQRT R17, R8 ;  /* 0x0000000800117308 */ /* 0x000e220000002000 */
[----:B--2---:R-:W-:Y:S02]  /*39a0*/  FSETP.GT.AND P4, PT, R14, 8.50705917302346158658e+37, PT ;  /* 0x7e8000000e00780b */ /* 0x004fe40003f84000 */
[----:B------:R-:W-:Y:S01]  /*39b0*/  @!P3 FMUL R21, R21, 16777216 ;  /* 0x4b8000001515b820 */ /* 0x000fe20000400000 */
[----:B------:R-:W-:Y:S01]  /*39c0*/  @!P3 FMUL R36, R36, 16777216 ;  /* 0x4b8000002424b820 */ /* 0x000fe20000400000 */
[----:B------:R-:W-:-:S02]  /*39d0*/  FSETP.GEU.AND P3, PT, R14, 1.175494350822287508e-38, PT ;  /* 0x008000000e00780b */ /* 0x000fc40003f6e000 */
[----:B------:R-:W-:Y:S01]  /*39e0*/  SEL R13, R13, RZ, !P5 ;  /* 0x000000ff0d0d7207 */ /* 0x000fe20006800000 */
[----:B------:R-:W1:Y:S01]  /*39f0*/  MUFU.SQRT R22, R24 ;  /* 0x0000001800167308 */ /* 0x000e620000002000 */
[----:B------:R-:W-:Y:S02]  /*3a00*/  FSEL R39, R11, 1, P4 ;  /* 0x3f8000000b277808 */ /* 0x000fe40002000000 */
[----:B------:R-:W-:Y:S01]  /*3a10*/  SEL R12, R12, RZ, !P5 ;  /* 0x000000ff0c0c7207 */ /* 0x000fe20006800000 */
[----:B------:R-:W-:Y:S01]  /*3a20*/  FADD R64, R13, -R64 ;  /* 0x800000400d407221 */ /* 0x000fe20000000000 */
[----:B------:R-:W-:Y:S01]  /*3a30*/  SEL R13, R16, RZ, !P5 ;  /* 0x000000ff100d7207 */ /* 0x000fe20006800000 */
[----:B------:R-:W-:Y:S01]  /*3a40*/  @P4 FMUL R14, R14, 0.25 ;  /* 0x3e8000000e0e4820 */ /* 0x000fe20000400000 */
[----:B0-----:R-:W-:-:S03]  /*3a50*/  FSETP.GT.AND P4, PT, R17, 8.50705917302346158658e+37, PT ;  /* 0x7e8000001100780b */ /* 0x001fc60003f84000 */
[----:B------:R-:W-:Y:S01]  /*3a60*/  @!P3 FMUL R14, R14, 16777216 ;  /* 0x4b8000000e0eb820 */ /* 0x000fe20000400000 */
[----:B------:R-:W-:Y:S01]  /*3a70*/  @!P3 FMUL R39, R39, 16777216 ;  /* 0x4b8000002727b820 */ /* 0x000fe20000400000 */
[----:B------:R-:W-:Y:S01]  /*3a80*/  FADD R12, R12, -R13 ;  /* 0x8000000d0c0c7221 */ /* 0x000fe20000000000 */
[----:B------:R-:W-:Y:S02]  /*3a90*/  FSETP.GEU.AND P3, PT, R17, 1.175494350822287508e-38, PT ;  /* 0x008000001100780b */ /* 0x000fe40003f6e000 */
[----:B------:R-:W-:Y:S02]  /*3aa0*/  SEL R13, R28, RZ, !P2 ;  /* 0x000000ff1c0d7207 */ /* 0x000fe40005000000 */
[----:B------:R-:W-:-:S03]  /*3ab0*/  FSEL R38, R11, 1, P4 ;  /* 0x3f8000000b267808 */ /* 0x000fc60002000000 */
[----:B------:R-:W-:Y:S01]  /*3ac0*/  FADD R13, R13, 9.9999997473787516356e-06 ;  /* 0x3727c5ac0d0d7421 */ /* 0x000fe20000000000 */
[----:B------:R-:W-:Y:S01]  /*3ad0*/  @P4 FMUL R17, R17, 0.25 ;  /* 0x3e80000011114820 */ /* 0x000fe20000400000 */
[----:B-1----:R-:W-:Y:S02]  /*3ae0*/  FSETP.GT.AND P4, PT, R22, 8.50705917302346158658e+37, PT ;  /* 0x7e8000001600780b */ /* 0x002fe40003f84000 */
[----:B------:R-:W0:Y:S01]  /*3af0*/  MUFU.SQRT R18, R13 ;  /* 0x0000000d00127308 */ /* 0x000e220000002000 */
[----:B------:R-:W-:Y:S01]  /*3b00*/  SEL R16, R29, RZ, !P2 ;  /* 0x000000ff1d107207 */ /* 0x000fe20005000000 */
[----:B------:R-:W-:Y:S01]  /*3b10*/  @!P3 FMUL R17, R17, 16777216 ;  /* 0x4b8000001111b820 */ /* 0x000fe20000400000 */
[----:B------:R-:W-:Y:S01]  /*3b20*/  @!P3 FMUL R38, R38, 16777216 ;  /* 0x4b8000002626b820 */ /* 0x000fe20000400000 */
[----:B------:R-:W-:-:S04]  /*3b30*/  FSETP.GEU.AND P3, PT, R22, 1.175494350822287508e-38, PT ;  /* 0x008000001600780b */ /* 0x000fc80003f6e000 */
[----:B------:R-:W1:Y:S01]  /*3b40*/  MUFU.RCP R20, R20 ;  /* 0x0000001400147308 */ /* 0x000e620000001000 */
[----:B------:R-:W-:Y:S01]  /*3b50*/  FADD R16, R16, 9.9999997473787516356e-06 ;  /* 0x3727c5ac10107421 */ /* 0x000fe20000000000 */
[----:B------:R-:W-:Y:S01]  /*3b60*/  FSEL R51, R11, 1, P4 ;  /* 0x3f8000000b337808 */ /* 0x000fe20002000000 */
[----:B------:R-:W-:Y:S01]  /*3b70*/  @P4 FMUL R22, R22, 0.25 ;  /* 0x3e80000016164820 */ /* 0x000fe20000400000 */
[----:B0-----:R-:W-:-:S04]  /*3b80*/  FSETP.GT.AND P4, PT, R18, 8.50705917302346158658e+37, PT ;  /* 0x7e8000001200780b */ /* 0x001fc80003f84000 */
[----:B------:R-:W0:Y:S01]  /*3b90*/  MUFU.SQRT R28, R16 ;  /* 0x00000010001c7308 */ /* 0x000e220000002000 */
[----:B------:R-:W-:Y:S01]  /*3ba0*/  @!P3 FMUL R22, R22, 16777216 ;  /* 0x4b8000001616b820 */ /* 0x000fe20000400000 */
[----:B------:R-:W-:Y:S01]  /*3bb0*/  @!P3 FMUL R51, R51, 16777216 ;  /* 0x4b8000003333b820 */ /* 0x000fe20000400000 */
[----:B------:R-:W-:Y:S01]  /*3bc0*/  FSETP.GEU.AND P3, PT, R18, 1.175494350822287508e-38, PT ;  /* 0x008000001200780b */ /* 0x000fe20003f6e000 */
[----:B-1----:R-:W-:Y:S01]  /*3bd0*/  FMUL R37, R20, R37 ;  /* 0x0000002514257220 */ /* 0x002fe20000400000 */
[----:B------:R-:W-:Y:S02]  /*3be0*/  SEL R20, R30, RZ, !P2 ;  /* 0x000000ff1e147207 */ /* 0x000fe40005000000 */
[----:B------:R-:W-:-:S03]  /*3bf0*/  FSEL R8, R11, 1, P4 ;  /* 0x3f8000000b087808 */ /* 0x000fc60002000000 */
[----:B------:R-:W-:Y:S01]  /*3c00*/  FADD R20, R20, 9.9999997473787516356e-06 ;  /* 0x3727c5ac14147421 */ /* 0x000fe20000000000 */
[----:B------:R-:W-:Y:S01]  /*3c10*/  @P4 FMUL R18, R18, 0.25 ;  /* 0x3e80000012124820 */ /* 0x000fe20000400000 */
[----:B0-----:R-:W-:Y:S02]  /*3c20*/  FSETP.GT.AND P4, PT, R28, 8.50705917302346158658e+37, PT ;  /* 0x7e8000001c00780b */ /* 0x001fe40003f84000 */
[----:B------:R-:W0:Y:S02]  /*3c30*/  MUFU.SQRT R30, R20 ;  /* 0x00000014001e7308 */ /* 0x000e240000002000 */
[----:B------:R-:W-:Y:S01]  /*3c40*/  @!P3 FMUL R18, R18, 16777216 ;  /* 0x4b8000001212b820 */ /* 0x000fe20000400000 */
[----:B------:R-:W-:Y:S01]  /*3c50*/  @!P3 FMUL R8, R8, 16777216 ;  /* 0x4b8000000808b820 */ /* 0x000fe20000400000 */
[----:B------:R-:W-:Y:S02]  /*3c60*/  FSETP.GEU.AND P3, PT, R28, 1.175494350822287508e-38, PT ;  /* 0x008000001c00780b */ /* 0x000fe40003f6e000 */
[----:B------:R-:W-:-:S02]  /*3c70*/  SEL R16, R31, RZ, !P2 ;  /* 0x000000ff1f107207 */ /* 0x000fc40005000000 */
[----:B------:R-:W-:-:S03]  /*3c80*/  FSEL R19, R11, 1, P4 ;  /* 0x3f8000000b137808 */ /* 0x000fc60002000000 */
[----:B------:R-:W-:Y:S01]  /*3c90*/  FADD R16, R16, 9.9999997473787516356e-06 ;  /* 0x3727c5ac10107421 */ /* 0x000fe20000000000 */
[----:B------:R-:W-:-:S03]  /*3ca0*/  @P4 FMUL R28, R28, 0.25 ;  /* 0x3e8000001c1c4820 */ /* 0x000fc60000400000 */
[----:B------:R-:W1:Y:S01]  /*3cb0*/  MUFU.SQRT R31, R16 ;  /* 0x00000010001f7308 */ /* 0x000e620000002000 */
[----:B0-----:R-:W-:Y:S01]  /*3cc0*/  FSETP.GT.AND P4, PT, R30, 8.50705917302346158658e+37, PT ;  /* 0x7e8000001e00780b */ /* 0x001fe20003f84000 */
[----:B------:R-:W-:Y:S01]  /*3cd0*/  @!P3 FMUL R28, R28, 16777216 ;  /* 0x4b8000001c1cb820 */ /* 0x000fe20000400000 */
[----:B------:R-:W-:Y:S01]  /*3ce0*/  @!P3 FMUL R19, R19, 16777216 ;  /* 0x4b8000001313b820 */ /* 0x000fe20000400000 */
[C---:B------:R-:W-:Y:S01]  /*3cf0*/  FSETP.GEU.AND P3, PT, R30.reuse, 1.175494350822287508e-38, PT ;  /* 0x008000001e00780b */ /* 0x040fe20003f6e000 */
[----:B------:R-:W-:Y:S01]  /*3d00*/  FMUL R12, R37, R12 ;  /* 0x0000000c250c7220 */ /* 0x000fe20000400000 */
[----:B------:R-:W-:Y:S02]  /*3d10*/  FSEL R37, R11, 1, P4 ;  /* 0x3f8000000b257808 */ /* 0x000fe40002000000 */
[----:B------:R-:W0:Y:S06]  /*3d20*/  MUFU.RCP R21, R21 ;  /* 0x0000001500157308 */ /* 0x000e2c0000001000 */
[----:B------:R-:W-:Y:S01]  /*3d30*/  @P4 FMUL R30, R30, 0.25 ;  /* 0x3e8000001e1e4820 */ /* 0x000fe20000400000 */
[----:B-1----:R-:W-:Y:S01]  /*3d40*/  FSETP.GT.AND P4, PT, R31, 8.50705917302346158658e+37, PT ;  /* 0x7e8000001f00780b */ /* 0x002fe20003f84000 */
[----:B------:R-:W1:Y:S01]  /*3d50*/  MUFU.SQRT R20, R25 ;  /* 0x0000001900147308 */ /* 0x000e620000002000 */
[----:B------:R-:W-:Y:S01]  /*3d60*/  @!P3 FMUL R37, R37, 16777216 ;  /* 0x4b8000002525b820 */ /* 0x000fe20000400000 */
[----:B------:R-:W-:Y:S01]  /*3d70*/  @!P3 FMUL R30, R30, 16777216 ;  /* 0x4b8000001e1eb820 */ /* 0x000fe20000400000 */
[----:B------:R-:W-:Y:S01]  /*3d80*/  FSETP.GEU.AND P3, PT, R31, 1.175494350822287508e-38, PT ;  /* 0x008000001f00780b */ /* 0x000fe20003f6e000 */
[----:B0-----:R-:W-:Y:S01]  /*3d90*/  FMUL R13, R21, R36 ;  /* 0x00000024150d7220 */ /* 0x001fe20000400000 */
[----:B------:R-:W-:-:S07]  /*3da0*/  FSEL R36, R11, 1, P4 ;  /* 0x3f8000000b247808 */ /* 0x000fce0002000000 */
[----:B------:R-:W-:Y:S01]  /*3db0*/  @P4 FMUL R31, R31, 0.25 ;  /* 0x3e8000001f1f4820 */ /* 0x000fe20000400000 */
[----:B------:R-:W0:Y:S03]  /*3dc0*/  MUFU.SQRT R21, R26 ;  /* 0x0000001a00157308 */ /* 0x000e260000002000 */
[----:B------:R-:W-:Y:S01]  /*3dd0*/  @!P3 FMUL R31, R31, 16777216 ;  /* 0x4b8000001f1fb820 */ /* 0x000fe20000400000 */
[----:B------:R-:W-:Y:S01]  /*3de0*/  @!P3 FMUL R36, R36, 16777216 ;  /* 0x4b8000002424b820 */ /* 0x000fe20000400000 */
[C---:B-1----:R-:W-:Y:S01]  /*3df0*/  FSETP.GT.AND P3, PT, R20.reuse, 8.50705917302346158658e+37, PT ;  /* 0x7e8000001400780b */ /* 0x042fe20003f64000 */
[----:B------:R-:W-:Y:S01]  /*3e00*/  FMUL R13, R13, R64 ;  /* 0x000000400d0d7220 */ /* 0x000fe20000400000 */
[----:B------:R-:W-:Y:S01]  /*3e10*/  P2R R64, PR, RZ, 0x4 ;  /* 0x00000004ff407803 */ /* 0x000fe20000000000 */
[----:B------:R-:W1:Y:S01]  /*3e20*/  MUFU.SQRT R23, R27 ;  /* 0x0000001b00177308 */ /* 0x000e620000002000 */
[----:B------:R-:W-:-:S02]  /*3e30*/  FSETP.GEU.AND P2, PT, R20, 1.175494350822287508e-38, PT ;  /* 0x008000001400780b */ /* 0x000fc40003f4e000 */
[----:B------:R-:W-:-:S07]  /*3e40*/  FSEL R29, R11, 1, P3 ;  /* 0x3f8000000b1d7808 */ /* 0x000fce0001800000 */
[----:B------:R-:W-:Y:S01]  /*3e50*/  @P3 FMUL R20, R20, 0.25 ;  /* 0x3e80000014143820 */ /* 0x000fe20000400000 */
[C---:B0-----:R-:W-:Y:S01]  /*3e60*/  FSETP.GT.AND P3, PT, R21.reuse, 8.50705917302346158658e+37, PT ;  /* 0x7e8000001500780b */ /* 0x041fe20003f64000 */
[----:B------:R-:W0:Y:S01]  /*3e70*/  MUFU.RCP R14, R14 ;  /* 0x0000000e000e7308 */ /* 0x000e220000001000 */
[----:B------:R-:W-:Y:S02]  /*3e80*/  P2R R16, PR, RZ, 0x4 ;  /* 0x00000004ff107803 */ /* 0x000fe40000000000 */
[----:B------:R-:W-:-:S05]  /*3e90*/  FSETP.GEU.AND P2, PT, R21, 1.175494350822287508e-38, PT ;  /* 0x008000001500780b */ /* 0x000fca0003f4e000 */
[----:B------:R-:W2:Y:S01]  /*3ea0*/  MUFU.RCP R17, R17 ;  /* 0x0000001100117308 */ /* 0x000ea20000001000 */
[----:B------:R-:W-:-:S03]  /*3eb0*/  FSEL R24, R11, 1, P3 ;  /* 0x3f8000000b187808 */ /* 0x000fc60001800000 */
[----:B------:R-:W-:Y:S01]  /*3ec0*/  @P3 FMUL R21, R21, 0.25 ;  /* 0x3e80000015153820 */ /* 0x000fe20000400000 */
[----:B-1----:R-:W-:-:S03]  /*3ed0*/  FSETP.GT.AND P3, PT, R23, 8.50705917302346158658e+37, PT ;  /* 0x7e8000001700780b */ /* 0x002fc60003f64000 */
[----:B------:R-:W1:Y:S01]  /*3ee0*/  MUFU.SQRT R25, R32 ;  /* 0x0000002000197308 */ /* 0x000e620000002000 */
[----:B------:R-:W-:Y:S01]  /*3ef0*/  SEL R33, R33, RZ, !P0 ;  /* 0x000000ff21217207 */ /* 0x000fe20004000000 */
[----:B0-----:R-:W-:-:S04]  /*3f00*/  FMUL R39, R14, R39 ;  /* 0x000000270e277220 */ /* 0x001fc80000400000 */
[----:B------:R-:W-:Y:S02]  /*3f10*/  FADD R33, R33, 9.9999997473787516356e-06 ;  /* 0x3727c5ac21217421 */ /* 0x000fe40000000000 */
[----:B------:R-:W0:Y:S01]  /*3f20*/  MUFU.RCP R22, R22 ;  /* 0x0000001600167308 */ /* 0x000e220000001000 */
[----:B--2---:R-:W-:Y:S01]  /*3f30*/  FMUL R38, R17, R38 ;  /* 0x0000002611267220 */ /* 0x004fe20000400000 */
[----:B------:R-:W-:Y:S02]  /*3f40*/  P2R R17, PR, RZ, 0x4 ;  /* 0x00000004ff117803 */ /* 0x000fe40000000000 */
[C---:B------:R-:W-:Y:S01]  /*3f50*/  FSETP.GEU.AND P2, PT, R23.reuse, 1.175494350822287508e-38, PT ;  /* 0x008000001700780b */ /* 0x040fe20003f4e000 */
[----:B------:R-:W-:Y:S01]  /*3f60*/  @P3 FMUL R23, R23, 0.25 ;  /* 0x3e80000017173820 */ /* 0x000fe20000400000 */
[----:B------:R-:W-:Y:S01]  /*3f70*/  FSEL R26, R11, 1, P3 ;  /* 0x3f8000000b1a7808 */ /* 0x000fe20001800000 */
[----:B------:R-:W-:Y:S01]  /*3f80*/  FMUL R14, R39, R50 ;  /* 0x00000032270e7220 */ /* 0x000fe20000400000 */
[----:B------:R-:W2:Y:S01]  /*3f90*/  MUFU.SQRT R27, R33 ;  /* 0x00000021001b7308 */ /* 0x000ea20000002000 */
[----:B-1----:R-:W-:-:S02]  /*3fa0*/  FSETP.GT.AND P3, PT, R25, 8.50705917302346158658e+37, PT ;  /* 0x7e8000001900780b */ /* 0x002fc40003f64000 */
[----:B------:R-:W-:Y:S02]  /*3fb0*/  P2R R39, PR, RZ, 0x2 ;  /* 0x00000002ff277803 */ /* 0x000fe40000000000 */
[----:B------:R-:W-:Y:S02]  /*3fc0*/  ISETP.NE.AND P1, PT, R17, RZ, PT ;  /* 0x000000ff1100720c */ /* 0x000fe40003f25270 */
[----:B------:R-:W-:Y:S02]  /*3fd0*/  SEL R34, R34, RZ, !P0 ;  /* 0x000000ff22227207 */ /* 0x000fe40004000000 */
[----:B------:R-:W-:Y:S02]  /*3fe0*/  P2R R17, PR, RZ, 0x2 ;  /* 0x00000002ff117803 */ /* 0x000fe40000000000 */
[----:B------:R-:W-:Y:S02]  /*3ff0*/  SEL R35, R35, RZ, !P0 ;  /* 0x000000ff23237207 */ /* 0x000fe40004000000 */
[----:B------:R-:W-:Y:S01]  /*4000*/  ISETP.NE.AND P1, PT, R16, RZ, PT ;  /* 0x000000ff1000720c */ /* 0x000fe20003f25270 */
[----:B0-----:R-:W-:Y:S01]  /*4010*/  FMUL R16, R22, R51 ;  /* 0x0000003316107220 */ /* 0x001fe20000400000 */
[----:B------:R-:W-:Y:S01]  /*4020*/  FADD R34, R34, 9.9999997473787516356e-06 ;  /* 0x3727c5ac22227421 */ /* 0x000fe20000000000 */
[----:B------:R-:W-:Y:S01]  /*4030*/  P2R R65, PR, RZ, 0x4 ;  /* 0x00000004ff417803 */ /* 0x000fe20000000000 */
[----:B------:R-:W-:Y:S01]  /*4040*/  FADD R35, R35, 9.9999997473787516356e-06 ;  /* 0x3727c5ac23237421 */ /* 0x000fe20000000000 */
[----:B------:R-:W-:Y:S01]  /*4050*/  FMUL R15, R38, R15 ;  /* 0x0000000f260f7220 */ /* 0x000fe20000400000 */
[C---:B------:R-:W-:Y:S01]  /*4060*/  FSETP.GEU.AND P2, PT, R25.reuse, 1.175494350822287508e-38, PT ;  /* 0x008000001900780b */ /* 0x040fe20003f4e000 */
[----:B------:R-:W-:Y:S01]  /*4070*/  FMUL R16, R16, R9 ;  /* 0x0000000910107220 */ /* 0x000fe20000400000 */
[----:B------:R-:W-:Y:S01]  /*4080*/  @P3 FMUL R25, R25, 0.25 ;  /* 0x3e80000019193820 */ /* 0x000fe20000400000 */
[----:B------:R-:W-:Y:S01]  /*4090*/  FSEL R38, R11, 1, P3 ;  /* 0x3f8000000b267808 */ /* 0x000fe20001800000 */
[----:B------:R-:W0:Y:S01]  /*40a0*/  MUFU.SQRT R9, R34 ;  /* 0x0000002200097308 */ /* 0x000e220000002000 */
[----:B--2---:R-:W-:-:S07]  /*40b0*/  FSETP.GT.AND P3, PT, R27, 8.50705917302346158658e+37, PT ;  /* 0x7e8000001b00780b */ /* 0x004fce0003f64000 */
[----:B------:R-:W1:Y:S01]  /*40c0*/  MUFU.SQRT R22, R35 ;  /* 0x0000002300167308 */ /* 0x000e620000002000 */
[----:B------:R-:W-:Y:S02]  /*40d0*/  FSETP.GEU.AND P6, PT, R27, 1.175494350822287508e-38, PT ;  /* 0x008000001b00780b */ /* 0x000fe40003fce000 */
[----:B------:R-:W-:-:S03]  /*40e0*/  FSEL R32, R11, 1, P3 ;  /* 0x3f8000000b207808 */ /* 0x000fc60001800000 */
[----:B------:R-:W-:Y:S01]  /*40f0*/  @P3 FMUL R27, R27, 0.25 ;  /* 0x3e8000001b1b3820 */ /* 0x000fe20000400000 */
[C---:B0-----:R-:W-:Y:S02]  /*4100*/  FSETP.GT.AND P3, PT, R9.reuse, 8.50705917302346158658e+37, PT ;  /* 0x7e8000000900780b */ /* 0x041fe40003f64000 */
[----:B-1----:R-:W-:Y:S02]  /*4110*/  FSETP.GT.AND P4, PT, R22, 8.50705917302346158658e+37, PT ;  /* 0x7e8000001600780b */ /* 0x002fe40003f84000 */
[----:B------:R-:W-:Y:S02]  /*4120*/  FSETP.GEU.AND P5, PT, R9, 1.175494350822287508e-38, PT ;  /* 0x008000000900780b */ /* 0x000fe40003fae000 */
[----:B------:R-:W-:-:S07]  /*4130*/  FSEL R50, R11, 1, P3 ;  /* 0x3f8000000b327808 */ /* 0x000fce0001800000 */
[----:B------:R-:W-:Y:S01]  /*4140*/  @P3 FMUL R9, R9, 0.25 ;  /* 0x3e80000009093820 */ /* 0x000fe20000400000 */
[C---:B------:R-:W-:Y:S02]  /*4150*/  FSETP.GEU.AND P3, PT, R22.reuse, 1.175494350822287508e-38, PT ;  /* 0x008000001600780b */ /* 0x040fe40003f6e000 */
[----:B------:R-:W-:Y:S01]  /*4160*/  FSEL R33, R11, 1, P4 ;  /* 0x3f8000000b217808 */ /* 0x000fe20002000000 */
[----:B------:R-:W-:Y:S01]  /*4170*/  @P4 FMUL R22, R22, 0.25 ;  /* 0x3e80000016164820 */ /* 0x000fe20000400000 */
[----:B------:R-:W-:Y:S01]  /*4180*/  ISETP.NE.AND P4, PT, R65, RZ, PT ;  /* 0x000000ff4100720c */ /* 0x000fe20003f85270 */
[----:B------:R-:W-:Y:S01]  /*4190*/  @!P1 FMUL R20, R20, 16777216 ;  /* 0x4b80000014149820 */ /* 0x000fe20000400000 */
[----:B------:R-:W-:Y:S01]  /*41a0*/  @!P1 FMUL R29, R29, 16777216 ;  /* 0x4b8000001d1d9820 */ /* 0x000fe20000400000 */
[----:B------:R-:W-:-:S10]  /*41b0*/  ISETP.NE.AND P1, PT, R17, RZ, PT ;  /* 0x000000ff1100720c */ /* 0x000fd40003f25270 */
[----:B------:R-:W-:-:S06]  /*41c0*/  @!P4 FMUL R23, R23, 16777216 ;  /* 0x4b8000001717c820 */ /* 0x000fcc0000400000 */
[----:B------:R-:W0:Y:S01]  /*41d0*/  MUFU.RCP R23, R23 ;  /* 0x0000001700177308 */ /* 0x000e220000001000 */
[----:B------:R-:W-:Y:S01]  /*41e0*/  @!P4 FMUL R26, R26, 16777216 ;  /* 0x4b8000001a1ac820 */ /* 0x000fe20000400000 */
[----:B------:R-:W-:Y:S01]  /*41f0*/  @!P1 FMUL R21, R21, 16777216 ;  /* 0x4b80000015159820 */ /* 0x000fe20000400000 */
[----:B------:R-:W-:Y:S01]  /*4200*/  @!P2 FMUL R25, R25, 16777216 ;  /* 0x4b8000001919a820 */ /* 0x000fe20000400000 */
[----:B------:R-:W-:-:S04]  /*4210*/  @!P6 FMUL R27, R27, 16777216 ;  /* 0x4b8000001b1be820 */ /* 0x000fc80000400000 */
[----:B------:R-:W1:Y:S01]  /*4220*/  MUFU.RCP R21, R21 ;  /* 0x0000001500157308 */ /* 0x000e620000001000 */
[----:B0-----:R-:W-:-:S04]  /*4230*/  FMUL R11, R23, R26 ;  /* 0x0000001a170b7220 */ /* 0x001fc80000400000 */
[----:B------:R-:W-:-:S03]  /*4240*/  FMUL R44, R11, R44 ;  /* 0x0000002c0b2c7220 */ /* 0x000fc60000400000 */
[----:B------:R-:W0:Y:S01]  /*4250*/  MUFU.RCP R11, R18 ;  /* 0x00000012000b7308 */ /* 0x000e220000001000 */
[----:B------:R-:W-:-:S07]  /*4260*/  @!P1 FMUL R24, R24, 16777216 ;  /* 0x4b80000018189820 */ /* 0x000fce0000400000 */
[----:B------:R-:W2:Y:S08]  /*4270*/  MUFU.RCP R25, R25 ;  /* 0x0000001900197308 */ /* 0x000eb00000001000 */
[----:B------:R-:W3:Y:S01]  /*4280*/  MUFU.RCP R27, R27 ;  /* 0x0000001b001b7308 */ /* 0x000ee20000001000 */
[----:B-1----:R-:W-:Y:S01]  /*4290*/  FMUL R24, R21, R24 ;  /* 0x0000001815187220 */ /* 0x002fe20000400000 */
[----:B0-----:R-:W-:Y:S01]  /*42a0*/  FMUL R11, R11, R8 ;  /* 0x000000080b0b7220 */ /* 0x001fe20000400000 */
[----:B------:R-:W-:Y:S01]  /*42b0*/  @!P2 FMUL R38, R38, 16777216 ;  /* 0x4b8000002626a820 */ /* 0x000fe20000400000 */
[----:B------:R-:W-:Y:S01]  /*42c0*/  @!P6 FMUL R32, R32, 16777216 ;  /* 0x4b8000002020e820 */ /* 0x000fe20000400000 */
[----:B------:R-:W-:Y:S01]  /*42d0*/  @!P5 FMUL R9, R9, 16777216 ;  /* 0x4b8000000909d820 */ /* 0x000fe20000400000 */
[----:B------:R-:W-:Y:S01]  /*42e0*/  @!P3 FMUL R22, R22, 16777216 ;  /* 0x4b8000001616b820 */ /* 0x000fe20000400000 */
[----:B------:R-:W-:Y:S01]  /*42f0*/  FMUL R48, R11, R48 ;  /* 0x000000300b307220 */ /* 0x000fe20000400000 */
[----:B------:R-:W-:Y:S01]  /*4300*/  FMUL R49, R24, R49 ;  /* 0x0000003118317220 */ /* 0x000fe20000400000 */
[----:B--2---:R-:W-:-:S02]  /*4310*/  FMUL R11, R25, R38 ;  /* 0x00000026190b7220 */ /* 0x004fc40000400000 */
[----:B------:R-:W0:Y:S01]  /*4320*/  LDC.64 R24, c[0x0][0x278] ;  /* 0x00009e00ff187b82 */ /* 0x000e220000000a00 */
[----:B------:R-:W1:Y:S01]  /*4330*/  MUFU.RCP R28, R28 ;  /* 0x0000001c001c7308 */ /* 0x000e620000001000 */
[----:B---3--:R-:W-:-:S06]  /*4340*/  FMUL R32, R27, R32 ;  /* 0x000000201b207220 */ /* 0x008fcc0000400000 */
[----:B------:R-:W2:Y:S01]  /*4350*/  LDC.64 R26, c[0x0][0x280] ;  /* 0x0000a000ff1a7b82 */ /* 0x000ea20000000a00 */
[----:B------:R-:W3:Y:S08]  /*4360*/  MUFU.RCP R20, R20 ;  /* 0x0000001400147308 */ /* 0x000ef00000001000 */
[----:B------:R-:W4:Y:S08]  /*4370*/  MUFU.RCP R9, R9 ;  /* 0x0000000900097308 */ /* 0x000f300000001000 */
[----:B------:R-:W5:Y:S01]  /*4380*/  MUFU.RCP R22, R22 ;  /* 0x0000001600167308 */ /* 0x000f620000001000 */
[----:B------:R-:W-:Y:S01]  /*4390*/  @!P5 FMUL R50, R50, 16777216 ;  /* 0x4b8000003232d820 */ /* 0x000fe20000400000 */
[----:B------:R-:W-:Y:S01]  /*43a0*/  @!P3 FMUL R33, R33, 16777216 ;  /* 0x4b8000002121b820 */ /* 0x000fe20000400000 */
[----:B-1----:R-:W-:Y:S01]  /*43b0*/  FMUL R8, R28, R19 ;  /* 0x000000131c087220 */ /* 0x002fe20000400000 */
[----:B---3--:R-:W-:Y:S01]  /*43c0*/  FMUL R17, R20, R29 ;  /* 0x0000001d14117220 */ /* 0x008fe20000400000 */
[----:B----4-:R-:W-:-:S03]  /*43d0*/  FMUL R19, R9, R50 ;  /* 0x0000003209137220 */ /* 0x010fc60000400000 */
[----:B------:R-:W-:Y:S01]  /*43e0*/  FMUL R17, R17, R10 ;  /* 0x0000000a11117220 */ /* 0x000fe20000400000 */
[----:B------:R-:W-:Y:S01]  /*43f0*/  FMUL R47, R8, R47 ;  /* 0x0000002f082f7220 */ /* 0x000fe20000400000 */
[----:B------:R-:W-:Y:S01]  /*4400*/  FMUL R28, R11, R4 ;  /* 0x000000040b1c7220 */ /* 0x000fe20000400000 */
[----:B------:R-:W-:Y:S01]  /*4410*/  FMUL R29, R32, R7 ;  /* 0x00000007201d7220 */ /* 0x000fe20000400000 */
[----:B-----5:R-:W-:Y:S01]  /*4420*/  FMUL R18, R22, R33 ;  /* 0x0000002116127220 */ /* 0x020fe20000400000 */
[----:B------:R-:W-:Y:S01]  /*4430*/  FMUL R19, R19, R6 ;  /* 0x0000000613137220 */ /* 0x000fe20000400000 */
[----:B------:R-:W-:Y:S02]  /*4440*/  CS2R R6, SRZ ;  /* 0x0000000000067805 */ /* 0x000fe4000001ff00 */
[----:B------:R-:W-:Y:S01]  /*4450*/  CS2R R8, SRZ ;  /* 0x0000000000087805 */ /* 0x000fe2000001ff00 */
[----:B------:R-:W-:Y:S01]  /*4460*/  FMUL R18, R18, R5 ;  /* 0x0000000512127220 */ /* 0x000fe20000400000 */
[----:B------:R-:W-:-:S02]  /*4470*/  CS2R R4, SRZ ;  /* 0x0000000000047805 */ /* 0x000fc4000001ff00 */
[----:B------:R-:W-:Y:S01]  /*4480*/  CS2R R10, SRZ ;  /* 0x00000000000a7805 */ /* 0x000fe2000001ff00 */
[----:B0-----:R-:W-:-:S04]  /*4490*/  IMAD.WIDE R20, R0, 0x4, R24 ;  /* 0x0000000400147825 */ /* 0x001fc800078e0218 */
[----:B--2---:R-:W-:Y:S01]  /*44a0*/  IMAD.WIDE R22, R0, 0x4, R26 ;  /* 0x0000000400167825 */ /* 0x004fe200078e021a */
[----:B------:R-:W2:Y:S04]  /*44b0*/  @!P0 LDG.E.EL.128 R4, desc[UR4][R20.64+-0x800] ;  /* 0xfff8000414048981 */ /* 0x000ea8000c2e1d00 */
[----:B------:R0:W3:Y:S01]  /*44c0*/  @!P0 LDG.E.EL.128 R8, desc[UR4][R22.64+-0x800] ;  /* 0xfff8000416088981 */ /* 0x0000e2000c2e1d00 */
[----:B------:R-:W1:Y:S01]  /*44d0*/  MUFU.RCP R30, R30 ;  /* 0x0000001e001e7308 */ /* 0x000e620000001000 */
[----:B------:R-:W-:Y:S01]  /*44e0*/  ISETP.NE.AND P2, PT, R64, RZ, PT ;  /* 0x000000ff4000720c */ /* 0x000fe20003f45270 */
[----:B-1----:R-:W-:Y:S01]  /*44f0*/  FMUL R37, R30, R37 ;  /* 0x000000251e257220 */ /* 0x002fe20000400000 */
[----:B0-----:R-:W-:-:S04]  /*4500*/  IMAD.WIDE R22, R3, 0x4, R24 ;  /* 0x0000000403167825 */ /* 0x001fc800078e0218 */
[----:B------:R-:W-:Y:S01]  /*4510*/  IMAD.WIDE R24, R3, 0x4, R26 ;  /* 0x0000000403187825 */ /* 0x000fe200078e021a */
[----:B--2---:R-:W-:Y:S02]  /*4520*/  SEL R7, R7, RZ, !P0 ;  /* 0x000000ff07077207 */ /* 0x004fe40004000000 */
[----:B---3--:R-:W-:Y:S02]  /*4530*/  SEL R30, R11, RZ, !P0 ;  /* 0x000000ff0b1e7207 */ /* 0x008fe40004000000 */
[----:B------:R-:W-:-:S03]  /*4540*/  SEL R6, R6, RZ, !P0 ;  /* 0x000000ff06067207 */ /* 0x000fc60004000000 */
[----:B------:R-:W-:Y:S01]  /*4550*/  FFMA R18, R7, R18, R30 ;  /* 0x0000001207127223 */ /* 0x000fe2000000001e */
[----:B------:R-:W-:Y:S02]  /*4560*/  SEL R7, R10, RZ, !P0 ;  /* 0x000000ff0a077207 */ /* 0x000fe40004000000 */
[----:B------:R-:W-:Y:S02]  /*4570*/  SEL R20, R5, RZ, !P0 ;  /* 0x000000ff05147207 */ /* 0x000fe40004000000 */
[----:B------:R-:W-:Y:S02]  /*4580*/  SEL R9, R9, RZ, !P0 ;  /* 0x000000ff09097207 */ /* 0x000fe40004000000 */
[----:B------:R-:W-:Y:S02]  /*4590*/  SEL R21, R4, RZ, !P0 ;  /* 0x000000ff04157207 */ /* 0x000fe40004000000 */
[----:B------:R-:W-:Y:S01]  /*45a0*/  SEL R8, R8, RZ, !P0 ;  /* 0x000000ff08087207 */ /* 0x000fe20004000000 */
[----:B------:R-:W-:Y:S01]  /*45b0*/  FFMA R19, R6, R19, R7 ;  /* 0x0000001306137223 */ /* 0x000fe20000000007 */
[----:B------:R-:W-:-:S02]  /*45c0*/  CS2R R4, SRZ ;  /* 0x0000000000047805 */ /* 0x000fc4000001ff00 */
[----:B------:R-:W-:Y:S01]  /*45d0*/  CS2R R6, SRZ ;  /* 0x0000000000067805 */ /* 0x000fe2000001ff00 */
[----:B------:R-:W-:Y:S01]  /*45e0*/  FFMA R20, R20, R29, R9 ;  /* 0x0000001d14147223 */ /* 0x000fe20000000009 */
[----:B------:R-:W-:Y:S01]  /*45f0*/  FFMA R21, R21, R28, R8 ;  /* 0x0000001c15157223 */ /* 0x000fe20000000008 */
[----:B------:R-:W-:Y:S02]  /*4600*/  CS2R R8, SRZ ;  /* 0x0000000000087805 */ /* 0x000fe4000001ff00 */
[----:B------:R-:W-:Y:S01]  /*4610*/  CS2R R10, SRZ ;  /* 0x00000000000a7805 */ /* 0x000fe2000001ff00 */
[----:B------:R-:W0:Y:S01]  /*4620*/  MUFU.RCP R31, R31 ;  /* 0x0000001f001f7308 */ /* 0x000e220000001000 */
[----:B------:R1:W2:Y:S01]  /*4630*/  @!P2 LDG.E.EL.128 R4, desc[UR4][R22.64+-0x800] ;  /* 0xfff800041604a981 */ /* 0x0002a2000c2e1d00 */
[----:B------:R-:W3:Y:S03]  /*4640*/  LDC.64 R28, c[0x0][0x258] ;  /* 0x00009600ff1c7b82 */ /* 0x000ee60000000a00 */
[----:B------:R4:W5:Y:S05]  /*4650*/  @!P2 LDG.E.EL.128 R8, desc[UR4][R24.64+-0x800] ;  /* 0xfff800041808a981 */ /* 0x00096a000c2e1d00 */
[----:B-1----:R-:W4:Y:S01]  /*4660*/  LDC.64 R22, c[0x0][0x250] ;  /* 0x00009400ff167b82 */ /* 0x002f220000000a00 */
[----:B------:R-:W-:Y:S01]  /*4670*/  ISETP.NE.AND P1, PT, R39, RZ, PT ;  /* 0x000000ff2700720c */ /* 0x000fe20003f25270 */
[----:B0-----:R-:W-:Y:S01]  /*4680*/  FMUL R36, R31, R36 ;  /* 0x000000241f247220 */ /* 0x001fe20000400000 */
[----:B------:R-:W-:-:S03]  /*4690*/  FMUL R46, R37, R46 ;  /* 0x0000002e252e7220 */ /* 0x000fc60000400000 */
[----:B------:R-:W-:Y:S01]  /*46a0*/  FMUL R45, R36, R45 ;  /* 0x0000002d242d7220 */ /* 0x000fe20000400000 */
[----:B----4-:R-:W-:Y:S01]  /*46b0*/  IMAD.WIDE R24, R0, 0x4, R22 ;  /* 0x0000000400187825 */ /* 0x010fe200078e0216 */
[----:B--2---:R-:W-:Y:S02]  /*46c0*/  SEL R26, R7, RZ, !P2 ;  /* 0x000000ff071a7207 */ /* 0x004fe40005000000 */
[----:B------:R-:W-:Y:S02]  /*46d0*/  SEL R7, R6, RZ, !P2 ;  /* 0x000000ff06077207 */ /* 0x000fe40005000000 */
[----:B------:R-:W-:Y:S02]  /*46e0*/  SEL R6, R5, RZ, !P2 ;  /* 0x000000ff05067207 */ /* 0x000fe40005000000 */
[----:B-----5:R-:W-:Y:S02]  /*46f0*/  SEL R11, R11, RZ, !P2 ;  /* 0x000000ff0b0b7207 */ /* 0x020fe40005000000 */
[----:B------:R-:W-:-:S02]  /*4700*/  SEL R10, R10, RZ, !P2 ;  /* 0x000000ff0a0a7207 */ /* 0x000fc40005000000 */
[----:B------:R-:W-:Y:S02]  /*4710*/  SEL R9, R9, RZ, !P2 ;  /* 0x000000ff09097207 */ /* 0x000fe40005000000 */
[----:B------:R-:W-:Y:S02]  /*4720*/  SEL R5, R4, RZ, !P2 ;  /* 0x000000ff04057207 */ /* 0x000fe40005000000 */
[----:B------:R-:W-:Y:S01]  /*4730*/  SEL R8, R8, RZ, !P2 ;  /* 0x000000ff08087207 */ /* 0x000fe20005000000 */
[----:B------:R-:W-:Y:S01]  /*4740*/  FFMA R45, R26, R45, R11 ;  /* 0x0000002d1a2d7223 */ /* 0x000fe2000000000b */
[----:B------:R-:W-:Y:S01]  /*4750*/  FFMA R46, R7, R46, R10 ;  /* 0x0000002e072e7223 */ /* 0x000fe2000000000a */
[----:B------:R-:W-:Y:S01]  /*4760*/  FFMA R47, R6, R47, R9 ;  /* 0x0000002f062f7223 */ /* 0x000fe20000000009 */
[----:B------:R-:W-:Y:S01]  /*4770*/  CS2R R6, SRZ ;  /* 0x0000000000067805 */ /* 0x000fe2000001ff00 */
[----:B------:R-:W-:Y:S01]  /*4780*/  FFMA R48, R5, R48, R8 ;  /* 0x0000003005307223 */ /* 0x000fe20000000008 */
[----:B------:R-:W-:Y:S01]  /*4790*/  CS2R R4, SRZ ;  /* 0x0000000000047805 */ /* 0x000fe2000001ff00 */
[----:B---3--:R-:W-:Y:S01]  /*47a0*/  IMAD.WIDE R26, R3, 0x4, R28 ;  /* 0x00000004031a7825 */ /* 0x008fe200078e021c */
[----:B------:R-:W-:-:S02]  /*47b0*/  CS2R R8, SRZ ;  /* 0x0000000000087805 */ /* 0x000fc4000001ff00 */
[----:B------:R-:W-:Y:S01]  /*47c0*/  CS2R R10, SRZ ;  /* 0x00000000000a7805 */ /* 0x000fe2000001ff00 */
[----:B------:R-:W-:Y:S01]  /*47d0*/  IMAD.WIDE R28, R0, 0x4, R28 ;  /* 0x00000004001c7825 */ /* 0x000fe200078e021c */
[----:B------:R-:W2:Y:S04]  /*47e0*/  @!P1 LDG.E.EL.128 R4, desc[UR4][R24.64+-0x400] ;  /* 0xfffc000418049981 */ /* 0x000ea8000c2e1d00 */
[----:B------:R-:W3:Y:S01]  /*47f0*/  @!P1 LDG.E.EL.128 R8, desc[UR4][R28.64+-0x400] ;  /* 0xfffc00041c089981 */ /* 0x000ee2000c2e1d00 */
[----:B------:R-:W-:Y:S01]  /*4800*/  ISETP.NE.AND P4, PT, R67, 0x100, PT ;  /* 0x000001004300780c */ /* 0x000fe20003f85270 */
[----:B------:R-:W-:Y:S01]  /*4810*/  IMAD.WIDE R22, R3, 0x4, R22 ;  /* 0x0000000403167825 */ /* 0x000fe200078e0216 */
[----:B--2---:R-:W-:Y:S02]  /*4820*/  SEL R7, R7, RZ, !P1 ;  /* 0x000000ff07077207 */ /* 0x004fe40004800000 */
[----:B---3--:R-:W-:-:S02]  /*4830*/  SEL R24, R11, RZ, !P1 ;  /* 0x000000ff0b187207 */ /* 0x008fc40004800000 */
[----:B------:R-:W-:-:S03]  /*4840*/  SEL R6, R6, RZ, !P1 ;  /* 0x000000ff06067207 */ /* 0x000fc60004800000 */
[----:B------:R-:W-:Y:S01]  /*4850*/  FFMA R44, R7, R44, R24 ;  /* 0x0000002c072c7223 */ /* 0x000fe20000000018 */
[----:B------:R-:W-:Y:S02]  /*4860*/  SEL R7, R10, RZ, !P1 ;  /* 0x000000ff0a077207 */ /* 0x000fe40004800000 */
[----:B------:R-:W-:-:S03]  /*4870*/  SEL R9, R9, RZ, !P1 ;  /* 0x000000ff09097207 */ /* 0x000fc60004800000 */
[----:B------:R-:W-:Y:S01]  /*4880*/  FFMA R49, R6, R49, R7 ;  /* 0x0000003106317223 */ /* 0x000fe20000000007 */
[----:B------:R-:W-:Y:S02]  /*4890*/  SEL R6, R5, RZ, !P1 ;  /* 0x000000ff05067207 */ /* 0x000fe40004800000 */
[----:B------:R-:W-:Y:S02]  /*48a0*/  SEL R5, R4, RZ, !P1 ;  /* 0x000000ff04057207 */ /* 0x000fe40004800000 */
[----:B------:R-:W-:Y:S01]  /*48b0*/  SEL R8, R8, RZ, !P1 ;  /* 0x000000ff08087207 */ /* 0x000fe20004800000 */
[----:B------:R-:W-:Y:S01]  /*48c0*/  FFMA R17, R6, R17, R9 ;  /* 0x0000001106117223 */ /* 0x000fe20000000009 */
[----:B------:R-:W-:-:S03]  /*48d0*/  CS2R R6, SRZ ;  /* 0x0000000000067805 */ /* 0x000fc6000001ff00 */
[----:B------:R-:W-:Y:S01]  /*48e0*/  FFMA R16, R5, R16, R8 ;  /* 0x0000001005107223 */ /* 0x000fe20000000008 */
[----:B------:R-:W-:Y:S02]  /*48f0*/  CS2R R4, SRZ ;  /* 0x0000000000047805 */ /* 0x000fe4000001ff00 */
[----:B------:R-:W-:Y:S02]  /*4900*/  CS2R R8, SRZ ;  /* 0x0000000000087805 */ /* 0x000fe4000001ff00 */
[----:B------:R-:W-:Y:S02]  /*4910*/  CS2R R10, SRZ ;  /* 0x00000000000a7805 */ /* 0x000fe4000001ff00 */
[----:B------:R-:W2:Y:S04]  /*4920*/  @!P4 LDG.E.EL.128 R4, desc[UR4][R22.64+-0x400] ;  /* 0xfffc00041604c981 */ /* 0x000ea8000c2e1d00 */
[----:B------:R-:W3:Y:S01]  /*4930*/  @!P4 LDG.E.EL.128 R8, desc[UR4][R26.64+-0x400] ;  /* 0xfffc00041a08c981 */ /* 0x000ee2000c2e1d00 */
[----:B------:R-:W-:-:S02]  /*4940*/  ISETP.GE.AND P6, PT, R3, 0x100, PT ;  /* 0x000001000300780c */ /* 0x000fc40003fc6270 */
[----:B--2---:R-:W-:Y:S02]  /*4950*/  SEL R24, R7, RZ, !P4 ;  /* 0x000000ff07187207 */ /* 0x004fe40006000000 */
[----:B------:R-:W-:Y:S02]  /*4960*/  SEL R7, R6, RZ, !P4 ;  /* 0x000000ff06077207 */ /* 0x000fe40006000000 */
[----:B------:R-:W-:Y:S02]  /*4970*/  SEL R6, R5, RZ, !P4 ;  /* 0x000000ff05067207 */ /* 0x000fe40006000000 */
[----:B------:R-:W-:Y:S02]  /*4980*/  SEL R5, R4, RZ, !P4 ;  /* 0x000000ff04057207 */ /* 0x000fe40006000000 */
[----:B---3--:R-:W-:-:S05]  /*4990*/  SEL R8, R8, RZ, !P4 ;  /* 0x000000ff08087207 */ /* 0x008fca0006000000 */
[----:B------:R-:W-:Y:S01]  /*49a0*/  FFMA R12, R5, R12, R8 ;  /* 0x0000000c050c7223 */ /* 0x000fe20000000008 */
[----:B------:R-:W-:-:S04]  /*49b0*/  SEL R9, R9, RZ, !P4 ;  /* 0x000000ff09097207 */ /* 0x000fc80006000000 */
[----:B------:R-:W-:Y:S01]  /*49c0*/  FSETP.GEU.AND P3, PT, R12, RZ, PT ;  /* 0x000000ff0c00720b */ /* 0x000fe20003f6e000 */
[----:B------:R-:W-:-:S03]  /*49d0*/  FFMA R13, R6, R13, R9 ;  /* 0x0000000d060d7223 */ /* 0x000fc60000000009 */
[----:B------:R-:W-:Y:S02]  /*49e0*/  FSEL R12, R12, RZ, P3 ;  /* 0x000000ff0c0c7208 */ /* 0x000fe40001800000 */
[----:B------:R-:W-:Y:S02]  /*49f0*/  FSETP.GEU.AND P3, PT, R48, RZ, PT ;  /* 0x000000ff3000720b */ /* 0x000fe40003f6e000 */
[----:B------:R-:W-:Y:S02]  /*4a00*/  SEL R10, R10, RZ, !P4 ;  /* 0x000000ff0a0a7207 */ /* 0x000fe40006000000 */
[----:B------:R-:W-:Y:S02]  /*4a10*/  FSEL R48, R48, RZ, P3 ;  /* 0x000000ff30307208 */ /* 0x000fe40001800000 */
        /* <DEDUP_REMOVED lines=9> */
[----:B------:R-:W-:-:S04]  /*4ab0*/  FSETP.GEU.AND P3, PT, R46, RZ, PT ;  /* 0x000000ff2e00720b */ /* 0x000fc80003f6e000 */
[----:B------:R-:W-:Y:S02]  /*4ac0*/  FSEL R5, R46, RZ, P3 ;  /* 0x000000ff2e057208 */ /* 0x000fe40001800000 */
[----:B------:R-:W-:-:S04]  /*4ad0*/  FSETP.GEU.AND P3, PT, R15, RZ, PT ;  /* 0x000000ff0f00720b */ /* 0x000fc80003f6e000 */
[----:B------:R-:W-:Y:S02]  /*4ae0*/  FSEL R15, R15, RZ, P3 ;  /* 0x000000ff0f0f7208 */ /* 0x000fe40001800000 */
[----:B------:R-:W-:-:S04]  /*4af0*/  FSETP.GEU.AND P3, PT, R45, RZ, PT ;  /* 0x000000ff2d00720b */ /* 0x000fc80003f6e000 */
[----:B------:R-:W-:Y:S02]  /*4b00*/  FSEL R6, R45, RZ, P3 ;  /* 0x000000ff2d067208 */ /* 0x000fe40001800000 */
[----:B------:R-:W-:Y:S02]  /*4b10*/  @P4 FSEL R12, R48, R63, !P2 ;  /* 0x0000003f300c4208 */ /* 0x000fe40005000000 */
[----:B------:R-:W-:Y:S02]  /*4b20*/  @P4 FSEL R13, R47, R66, !P2 ;  /* 0x000000422f0d4208 */ /* 0x000fe40005000000 */
[----:B------:R-:W-:Y:S02]  /*4b30*/  @P4 FSEL R14, R5, R56, !P2 ;  /* 0x00000038050e4208 */ /* 0x000fe40005000000 */
[----:B------:R-:W-:Y:S02]  /*4b40*/  @P4 FSEL R15, R6, R57, !P2 ;  /* 0x00000039060f4208 */ /* 0x000fe40005000000 */
[----:B------:R-:W-:-:S04]  /*4b50*/  FSETP.GEU.AND P4, PT, R16, RZ, PT ;  /* 0x000000ff1000720b */ /* 0x000fc80003f8e000 */
[----:B------:R-:W-:Y:S02]  /*4b60*/  FSEL R16, R16, RZ, P4 ;  /* 0x000000ff10107208 */ /* 0x000fe40002000000 */
[----:B------:R-:W-:-:S04]  /*4b70*/  FSETP.GEU.AND P4, PT, R21, RZ, PT ;  /* 0x000000ff1500720b */ /* 0x000fc80003f8e000 */
[----:B------:R-:W-:Y:S02]  /*4b80*/  FSEL R21, R21, RZ, P4 ;  /* 0x000000ff15157208 */ /* 0x000fe40002000000 */
[C---:B------:R-:W-:Y:S02]  /*4b90*/  FSETP.GEU.AND P4, PT, R17.reuse, RZ, PT ;  /* 0x000000ff1100720b */ /* 0x040fe40003f8e000 */
[----:B------:R-:W-:Y:S02]  /*4ba0*/  SHF.R.U32.HI R4, RZ, 0xf, R62 ;  /* 0x0000000fff047819 */ /* 0x000fe4000001163e */
[----:B------:R-:W-:Y:S02]  /*4bb0*/  FSEL R17, R17, RZ, P4 ;  /* 0x000000ff11117208 */ /* 0x000fe40002000000 */
[----:B------:R-:W-:Y:S02]  /*4bc0*/  FSETP.GEU.AND P4, PT, R20, RZ, PT ;  /* 0x000000ff1400720b */ /* 0x000fe40003f8e000 */
[----:B------:R-:W-:-:S02]  /*4bd0*/  LOP3.LUT R4, R4, 0x1, RZ, 0xc0, !PT ;  /* 0x0000000104047812 */ /* 0x000fc400078ec0ff */
[----:B------:R-:W-:Y:S02]  /*4be0*/  FSEL R20, R20, RZ, P4 ;  /* 0x000000ff14147208 */ /* 0x000fe40002000000 */
[C---:B------:R-:W-:Y:S02]  /*4bf0*/  FSETP.GEU.AND P4, PT, R49.reuse, RZ, PT ;  /* 0x000000ff3100720b */ /* 0x040fe40003f8e000 */
[----:B------:R-:W-:Y:S02]  /*4c00*/  ISETP.NE.U32.AND P3, PT, R4, 0x1, PT ;  /* 0x000000010400780c */ /* 0x000fe40003f65070 */
[----:B------:R-:W-:Y:S02]  /*4c10*/  SHF.R.U32.HI R4, RZ, 0xe, R62 ;  /* 0x0000000eff047819 */ /* 0x000fe4000001163e */
[----:B------:R-:W-:Y:S02]  /*4c20*/  FSEL R49, R49, RZ, P4 ;  /* 0x000000ff31317208 */ /* 0x000fe40002000000 */
[----:B------:R-:W-:-:S02]  /*4c30*/  FSETP.GEU.AND P4, PT, R19, RZ, PT ;  /* 0x000000ff1300720b */ /* 0x000fc40003f8e000 */
[----:B------:R-:W-:Y:S02]  /*4c40*/  LOP3.LUT R4, R4, 0x1, RZ, 0xc0, !PT ;  /* 0x0000000104047812 */ /* 0x000fe400078ec0ff */
[----:B------:R-:W-:Y:S02]  /*4c50*/  FSEL R19, R19, RZ, P4 ;  /* 0x000000ff13137208 */ /* 0x000fe40002000000 */
[----:B------:R-:W-:Y:S02]  /*4c60*/  FSETP.GEU.AND P4, PT, R44, RZ, PT ;  /* 0x000000ff2c00720b */ /* 0x000fe40003f8e000 */
[----:B------:R-:W-:Y:S02]  /*4c70*/  ISETP.NE.U32.AND P2, PT, R4, 0x1, PT ;  /* 0x000000010400780c */ /* 0x000fe40003f45070 */
[----:B------:R-:W-:Y:S02]  /*4c80*/  SHF.R.U32.HI R4, RZ, 0xd, R62 ;  /* 0x0000000dff047819 */ /* 0x000fe4000001163e */
[----:B------:R-:W-:-:S02]  /*4c90*/  FSEL R44, R44, RZ, P4 ;  /* 0x000000ff2c2c7208 */ /* 0x000fc40002000000 */
[----:B------:R-:W-:Y:S02]  /*4ca0*/  FSETP.GEU.AND P4, PT, R18, RZ, PT ;  /* 0x000000ff1200720b */ /* 0x000fe40003f8e000 */
[----:B------:R-:W-:Y:S02]  /*4cb0*/  LOP3.LUT R4, R4, 0x1, RZ, 0xc0, !PT ;  /* 0x0000000104047812 */ /* 0x000fe400078ec0ff */
[----:B------:R-:W-:Y:S02]  /*4cc0*/  FSEL R18, R18, RZ, P4 ;  /* 0x000000ff12127208 */ /* 0x000fe40002000000 */
[----:B------:R-:W-:Y:S02]  /*4cd0*/  ISETP.NE.U32.AND P4, PT, R4, 0x1, PT ;  /* 0x000000010400780c */ /* 0x000fe40003f85070 */
[----:B------:R-:W-:-:S04]  /*4ce0*/  SHF.R.U32.HI R4, RZ, 0xc, R62 ;  /* 0x0000000cff047819 */ /* 0x000fc8000001163e */
[----:B------:R-:W-:Y:S02]  /*4cf0*/  LOP3.LUT R4, R4, 0x1, RZ, 0xc0, !PT ;  /* 0x0000000104047812 */ /* 0x000fe400078ec0ff */
[----:B------:R-:W-:Y:S02]  /*4d00*/  @P1 FSEL R16, R21, R54, !P0 ;  /* 0x0000003615101208 */ /* 0x000fe40004000000 */
[----:B------:R-:W-:Y:S02]  /*4d10*/  @P1 FSEL R17, R20, R55, !P0 ;  /* 0x0000003714111208 */ /* 0x000fe40004000000 */
[----:B------:R-:W-:Y:S02]  /*4d20*/  @P1 FSEL R49, R19, R52, !P0 ;  /* 0x0000003413311208 */ /* 0x000fe40004000000 */
[----:B------:R-:W-:Y:S02]  /*4d30*/  @P1 FSEL R44, R18, R53, !P0 ;  /* 0x00000035122c1208 */ /* 0x000fe40004000000 */
[----:B------:R-:W-:-:S02]  /*4d40*/  ISETP.NE.U32.AND P0, PT, R4, 0x1, PT ;  /* 0x000000010400780c */ /* 0x000fc40003f05070 */
[----:B------:R-:W-:-:S04]  /*4d50*/  SHF.R.U32.HI R4, RZ, 0xb, R62 ;  /* 0x0000000bff047819 */ /* 0x000fc8000001163e */
[----:B------:R-:W-:-:S04]  /*4d60*/  LOP3.LUT R4, R4, 0x1, RZ, 0xc0, !PT ;  /* 0x0000000104047812 */ /* 0x000fc800078ec0ff */
[----:B------:R-:W-:Y:S02]  /*4d70*/  ISETP.NE.U32.AND P1, PT, R4, 0x1, PT ;  /* 0x000000010400780c */ /* 0x000fe40003f25070 */
[----:B------:R-:W-:-:S04]  /*4d80*/  SHF.R.U32.HI R4, RZ, 0xa, R62 ;  /* 0x0000000aff047819 */ /* 0x000fc8000001163e */
[----:B------:R-:W-:Y:S02]  /*4d90*/  LOP3.LUT R4, R4, 0x1, RZ, 0xc0, !PT ;  /* 0x0000000104047812 */ /* 0x000fe400078ec0ff */
[----:B------:R-:W-:Y:S02]  /*4da0*/  FSEL R6, R43, RZ, P1 ;  /* 0x000000ff2b067208 */ /* 0x000fe40000800000 */
[----:B------:R-:W-:Y:S02]  /*4db0*/  ISETP.NE.U32.AND P1, PT, R4, 0x1, PT ;  /* 0x000000010400780c */ /* 0x000fe40003f25070 */
[----:B------:R-:W-:-:S04]  /*4dc0*/  SHF.R.U32.HI R4, RZ, 0x9, R62 ;  /* 0x00000009ff047819 */ /* 0x000fc8000001163e */
[----:B------:R-:W-:Y:S02]  /*4dd0*/  LOP3.LUT R4, R4, 0x1, RZ, 0xc0, !PT ;  /* 0x0000000104047812 */ /* 0x000fe400078ec0ff */
[----:B------:R-:W-:Y:S02]  /*4de0*/  FSEL R7, R42, RZ, P1 ;  /* 0x000000ff2a077208 */ /* 0x000fe40000800000 */
[----:B------:R-:W-:Y:S02]  /*4df0*/  ISETP.NE.U32.AND P1, PT, R4, 0x1, PT ;  /* 0x000000010400780c */ /* 0x000fe40003f25070 */
[----:B------:R-:W0:Y:S01]  /*4e00*/  LDC.64 R4, c[0x0][0x2e8] ;  /* 0x0000ba00ff047b82 */ /* 0x000e220000000a00 */
[----:B------:R-:W-:-:S04]  /*4e10*/  SHF.R.U32.HI R62, RZ, 0x8, R62 ;  /* 0x00000008ff3e7819 */ /* 0x000fc8000001163e */
[----:B------:R-:W-:Y:S02]  /*4e20*/  LOP3.LUT R62, R62, 0x1, RZ, 0xc0, !PT ;  /* 0x000000013e3e7812 */ /* 0x000fe400078ec0ff */
[----:B------:R-:W-:Y:S02]  /*4e30*/  FSEL R8, R41, RZ, P1 ;  /* 0x000000ff29087208 */ /* 0x000fe40000800000 */
[----:B------:R-:W-:-:S04]  /*4e40*/  ISETP.NE.U32.AND P1, PT, R62, 0x1, PT ;  /* 0x000000013e00780c */ /* 0x000fc80003f25070 */
[----:B------:R-:W-:Y:S02]  /*4e50*/  FSEL R9, R40, RZ, P1 ;  /* 0x000000ff28097208 */ /* 0x000fe40000800000 */
[----:B------:R-:W-:Y:S02]  /*4e60*/  FSEL R13, R8, R13, !P6 ;  /* 0x0000000d080d7208 */ /* 0x000fe40007000000 */
[----:B------:R-:W-:Y:S02]  /*4e70*/  FSEL R12, R9, R12, !P6 ;  /* 0x0000000c090c7208 */ /* 0x000fe40007000000 */
[----:B------:R-:W-:Y:S02]  /*4e80*/  FSEL R14, R7, R14, !P6 ;  /* 0x0000000e070e7208 */ /* 0x000fe40007000000 */
[----:B------:R-:W-:Y:S02]  /*4e90*/  FSEL R15, R6, R15, !P6 ;  /* 0x0000000f060f7208 */ /* 0x000fe40007000000 */
[----:B------:R-:W-:-:S02]  /*4ea0*/  FSEL R59, R59, RZ, P0 ;  /* 0x000000ff3b3b7208 */ /* 0x000fc40000000000 */
[----:B------:R-:W-:Y:S02]  /*4eb0*/  ISETP.GE.AND P6, PT, R0, 0x100, PT ;  /* 0x000001000000780c */ /* 0x000fe40003fc6270 */
[----:B------:R-:W-:Y:S02]  /*4ec0*/  FSEL R58, R58, RZ, P4 ;  /* 0x000000ff3a3a7208 */ /* 0x000fe40002000000 */
[----:B------:R-:W-:Y:S02]  /*4ed0*/  FSEL R18, R61, RZ, P2 ;  /* 0x000000ff3d127208 */ /* 0x000fe40001000000 */
[----:B------:R-:W-:Y:S01]  /*4ee0*/  FSEL R19, R60, RZ, P3 ;  /* 0x000000ff3c137208 */ /* 0x000fe20001800000 */
[----:B0-----:R-:W-:Y:S01]  /*4ef0*/  IMAD.WIDE R2, R2, 0x4, R4 ;  /* 0x0000000402027825 */ /* 0x001fe200078e0204 */
[----:B------:R-:W-:Y:S02]  /*4f00*/  FSEL R16, R59, R16, !P6 ;  /* 0x000000103b107208 */ /* 0x000fe40007000000 */
[----:B------:R-:W-:-:S02]  /*4f10*/  FSEL R17, R58, R17, !P6 ;  /* 0x000000113a117208 */ /* 0x000fc40007000000 */
[----:B------:R-:W-:Y:S02]  /*4f20*/  FSEL R18, R18, R49, !P6 ;  /* 0x0000003112127208 */ /* 0x000fe40007000000 */
[----:B------:R-:W-:Y:S01]  /*4f30*/  FSEL R19, R19, R44, !P6 ;  /* 0x0000002c13137208 */ /* 0x000fe20007000000 */
[----:B------:R-:W-:Y:S04]  /*4f40*/  STG.E.128 desc[UR4][R2.64], R12 ;  /* 0x0000000c02007986 */ /* 0x000fe8000c101d04 */
[----:B------:R-:W-:Y:S01]  /*4f50*/  STG.E.128 desc[UR4][R2.64+0x800], R16 ;  /* 0x0008001002007986 */ /* 0x000fe2000c101d04 */
[----:B------:R-:W-:Y:S05]  /*4f60*/  EXIT ;  /* 0x000000000000794d */ /* 0x000fea0003800000 */
.L_x_0:
[----:B------:R-:W-:-:S00]  /*4f70*/  BRA `(.L_x_0) ;  /* 0xfffffffc00fc7947 */ /* 0x000fc0000383ffff */
[----:B------:R-:W-:-:S00]  /*4f80*/  NOP ;  /* 0x0000000000007918 */ /* 0x000fc00000000000 */
[----:B------:R-:W-:-:S00]  /*4f90*/  NOP ;  /* 0x0000000000007918 */ /* 0x000fc00000000000 */
[----:B------:R-:W-:-:S00]  /*4fa0*/  NOP ;  /* 0x0000000000007918 */ /* 0x000fc00000000000 */
[----:B------:R-:W-:-:S00]  /*4fb0*/  NOP ;  /* 0x0000000000007918 */ /* 0x000fc00000000000 */
[----:B------:R-:W-:-:S00]  /*4fc0*/  NOP ;  /* 0x0000000000007918 */ /* 0x000fc00000000000 */
[----:B------:R-:W-:-:S00]  /*4fd0*/  NOP ;  /* 0x0000000000007918 */ /* 0x000fc00000000000 */
[----:B------:R-:W-:-:S00]  /*4fe0*/  NOP ;  /* 0x0000000000007918 */ /* 0x000fc00000000000 */
[----:B------:R-:W-:-:S00]  /*4ff0*/  NOP ;  /* 0x0000000000007918 */ /* 0x000fc00000000000 */
.L_x_1:


//--------------------- .nv.global.init           --------------------------
	.section	.nv.global.init,"aw",@progbits
.nv.global.init:
	.type		_$_str,@object
	.size		_$_str,(_$_str_$_2 - _$_str)
_$_str:
        /*0000*/ 	.byte	0x5f, 0x5f, 0x43, 0x55, 0x44, 0x41, 0x5f, 0x46, 0x54, 0x5a, 0x00
	.type		_$_str_$_2,@object
	.size		_$_str_$_2,(.L_1 - _$_str_$_2)
_$_str_$_2:
        /*000b*/ 	.byte	0x5f, 0x5f, 0x43, 0x55, 0x44, 0x41, 0x5f, 0x50, 0x52, 0x45, 0x43, 0x5f, 0x53, 0x51, 0x52, 0x54
        /*001b*/ 	.byte	0x00
.L_1:


//--------------------- .nv.constant0.triton_poi_fused_cat_8 --------------------------
	.section	.nv.constant0.triton_poi_fused_cat_8,"a",@progbits
	.sectionflags	@""
	.align	4
.nv.constant0.triton_poi_fused_cat_8:
	.zero		756
